//
// Generated by NVIDIA NVVM Compiler
//
// Compiler Build ID: CL-36424714
// Cuda compilation tools, release 13.0, V13.0.88
// Based on NVVM 20.0.0
//

.version 9.0
.target sm_100
.address_size 64

	// .globl	_Z15evaluate_kernelPPKdPdPS2_i
.func  (.param .align 16 .b8 func_retval0[16]) __internal_trig_reduction_slowpathd
(
	.param .b64 __internal_trig_reduction_slowpathd_param_0
)
;
.const .align 4 .b8 nnz_in[4] = {19};
.const .align 4 .b8 nnz_out[4] = {108};
.const .align 4 .u32 n_w = 27;
.global .align 8 .b8 __cudart_i2opi_d[144] = {8, 93, 141, 31, 177, 95, 251, 107, 234, 146, 82, 138, 247, 57, 7, 61, 123, 241, 229, 235, 199, 186, 39, 117, 45, 234, 95, 158, 102, 63, 70, 79, 183, 9, 203, 39, 207, 126, 54, 109, 31, 109, 10, 90, 139, 17, 47, 239, 15, 152, 5, 222, 255, 151, 248, 31, 59, 40, 249, 189, 139, 95, 132, 156, 244, 57, 83, 131, 57, 214, 145, 57, 65, 126, 95, 180, 38, 112, 156, 233, 132, 68, 187, 46, 245, 53, 130, 232, 62, 167, 41, 177, 28, 235, 29, 254, 28, 146, 209, 9, 234, 46, 73, 6, 224, 210, 77, 66, 58, 110, 36, 183, 97, 197, 187, 222, 171, 99, 81, 254, 65, 144, 67, 60, 153, 149, 98, 219, 192, 221, 52, 245, 209, 87, 39, 252, 41, 21, 68, 78, 110, 131, 249, 162};
.global .align 16 .b8 __cudart_sin_cos_coeffs[128] = {70, 210, 176, 44, 241, 229, 90, 190, 146, 227, 172, 105, 227, 29, 199, 62, 161, 98, 219, 25, 160, 1, 42, 191, 24, 8, 17, 17, 17, 17, 129, 63, 84, 85, 85, 85, 85, 85, 197, 191, 0, 0, 0, 0, 0, 0, 0, 0, 0, 0, 0, 0, 0, 0, 0, 0, 100, 129, 253, 32, 131, 255, 168, 189, 40, 133, 239, 193, 167, 238, 33, 62, 217, 230, 6, 142, 79, 126, 146, 190, 233, 188, 221, 25, 160, 1, 250, 62, 71, 93, 193, 22, 108, 193, 86, 191, 81, 85, 85, 85, 85, 85, 165, 63, 0, 0, 0, 0, 0, 0, 224, 191, 0, 0, 0, 0, 0, 0, 240, 63};

.visible .entry _Z15evaluate_kernelPPKdPdPS2_i(
	.param .u64 .ptr .align 1 _Z15evaluate_kernelPPKdPdPS2_i_param_0,
	.param .u64 .ptr .align 1 _Z15evaluate_kernelPPKdPdPS2_i_param_1,
	.param .u64 .ptr .align 1 _Z15evaluate_kernelPPKdPdPS2_i_param_2,
	.param .u32 _Z15evaluate_kernelPPKdPdPS2_i_param_3
)
{
	.reg .pred 	%p<26>;
	.reg .b32 	%r<75>;
	.reg .b64 	%rd<268>;
	.reg .b64 	%fd<390>;

	ld.param.u64 	%rd4, [_Z15evaluate_kernelPPKdPdPS2_i_param_0];
	ld.param.u64 	%rd5, [_Z15evaluate_kernelPPKdPdPS2_i_param_1];
	ld.param.u64 	%rd6, [_Z15evaluate_kernelPPKdPdPS2_i_param_2];
	ld.param.u32 	%r28, [_Z15evaluate_kernelPPKdPdPS2_i_param_3];
	cvta.to.global.u64 	%rd1, %rd6;
	mov.u32 	%r29, %ctaid.x;
	mov.u32 	%r30, %ntid.x;
	mov.u32 	%r31, %tid.x;
	mad.lo.s32 	%r1, %r29, %r30, %r31;
	setp.ge.s32 	%p1, %r1, %r28;
	@%p1 bra 	$L__BB0_29;
	ld.const.u32 	%r32, [n_w];
	cvta.to.global.u64 	%rd7, %rd5;
	cvta.to.global.u64 	%rd2, %rd4;
	ld.global.u64 	%rd8, [%rd2];
	ld.const.u32 	%r33, [nnz_in];
	mul.lo.s32 	%r2, %r33, %r1;
	mul.wide.s32 	%rd9, %r2, 8;
	add.s64 	%rd10, %rd8, %rd9;
	ld.f64 	%fd1, [%rd10+64];
	mul.lo.s32 	%r34, %r32, %r1;
	mul.wide.s32 	%rd11, %r34, 8;
	add.s64 	%rd3, %rd7, %rd11;
	st.global.f64 	[%rd3], %fd1;
	abs.f64 	%fd2, %fd1;
	setp.neu.f64 	%p2, %fd2, 0d7FF0000000000000;
	@%p2 bra 	$L__BB0_3;
	mov.f64 	%fd44, 0d0000000000000000;
	mul.rn.f64 	%fd382, %fd1, %fd44;
	mov.b32 	%r67, 1;
	bra.uni 	$L__BB0_6;
$L__BB0_3:
	mul.f64 	%fd39, %fd1, 0d3FE45F306DC9C883;
	cvt.rni.s32.f64 	%r66, %fd39;
	cvt.rn.f64.s32 	%fd40, %r66;
	fma.rn.f64 	%fd41, %fd40, 0dBFF921FB54442D18, %fd1;
	fma.rn.f64 	%fd42, %fd40, 0dBC91A62633145C00, %fd41;
	fma.rn.f64 	%fd382, %fd40, 0dB97B839A252049C0, %fd42;
	setp.ltu.f64 	%p3, %fd2, 0d41E0000000000000;
	@%p3 bra 	$L__BB0_5;
	{ // callseq 0, 0
	.param .b64 param0;
	st.param.f64 	[param0], %fd1;
	.param .align 16 .b8 retval0[16];
	call.uni (retval0), 
	__internal_trig_reduction_slowpathd, 
	(
	param0
	);
	ld.param.f64 	%fd382, [retval0];
	ld.param.b32 	%r66, [retval0+8];
	} // callseq 0
$L__BB0_5:
	add.s32 	%r67, %r66, 1;
$L__BB0_6:
	shl.b32 	%r37, %r67, 6;
	cvt.u64.u32 	%rd12, %r37;
	and.b64  	%rd13, %rd12, 64;
	mov.u64 	%rd14, __cudart_sin_cos_coeffs;
	add.s64 	%rd15, %rd14, %rd13;
	mul.rn.f64 	%fd45, %fd382, %fd382;
	and.b32  	%r38, %r67, 1;
	setp.eq.b32 	%p4, %r38, 1;
	selp.f64 	%fd46, 0dBDA8FF8320FD8164, 0d3DE5DB65F9785EBA, %p4;
	ld.global.nc.v2.f64 	{%fd47, %fd48}, [%rd15];
	fma.rn.f64 	%fd49, %fd46, %fd45, %fd47;
	fma.rn.f64 	%fd50, %fd49, %fd45, %fd48;
	ld.global.nc.v2.f64 	{%fd51, %fd52}, [%rd15+16];
	fma.rn.f64 	%fd53, %fd50, %fd45, %fd51;
	fma.rn.f64 	%fd54, %fd53, %fd45, %fd52;
	ld.global.nc.v2.f64 	{%fd55, %fd56}, [%rd15+32];
	fma.rn.f64 	%fd57, %fd54, %fd45, %fd55;
	fma.rn.f64 	%fd58, %fd57, %fd45, %fd56;
	fma.rn.f64 	%fd59, %fd58, %fd382, %fd382;
	fma.rn.f64 	%fd60, %fd58, %fd45, 0d3FF0000000000000;
	selp.f64 	%fd61, %fd60, %fd59, %p4;
	and.b32  	%r39, %r67, 2;
	setp.eq.s32 	%p5, %r39, 0;
	mov.f64 	%fd62, 0d0000000000000000;
	sub.f64 	%fd63, %fd62, %fd61;
	selp.f64 	%fd8, %fd61, %fd63, %p5;
	st.global.f64 	[%rd3+8], %fd8;
	ld.global.u64 	%rd16, [%rd2];
	add.s64 	%rd18, %rd16, %rd9;
	ld.f64 	%fd9, [%rd18+72];
	abs.f64 	%fd10, %fd9;
	setp.neu.f64 	%p6, %fd10, 0d7FF0000000000000;
	@%p6 bra 	$L__BB0_8;
	mov.f64 	%fd69, 0d0000000000000000;
	mul.rn.f64 	%fd384, %fd9, %fd69;
	mov.b32 	%r69, 1;
	bra.uni 	$L__BB0_11;
$L__BB0_8:
	mul.f64 	%fd64, %fd9, 0d3FE45F306DC9C883;
	cvt.rni.s32.f64 	%r68, %fd64;
	cvt.rn.f64.s32 	%fd65, %r68;
	fma.rn.f64 	%fd66, %fd65, 0dBFF921FB54442D18, %fd9;
	fma.rn.f64 	%fd67, %fd65, 0dBC91A62633145C00, %fd66;
	fma.rn.f64 	%fd384, %fd65, 0dB97B839A252049C0, %fd67;
	setp.ltu.f64 	%p7, %fd10, 0d41E0000000000000;
	@%p7 bra 	$L__BB0_10;
	{ // callseq 1, 0
	.param .b64 param0;
	st.param.f64 	[param0], %fd9;
	.param .align 16 .b8 retval0[16];
	call.uni (retval0), 
	__internal_trig_reduction_slowpathd, 
	(
	param0
	);
	ld.param.f64 	%fd384, [retval0];
	ld.param.b32 	%r68, [retval0+8];
	} // callseq 1
$L__BB0_10:
	add.s32 	%r69, %r68, 1;
$L__BB0_11:
	setp.neu.f64 	%p8, %fd2, 0d7FF0000000000000;
	shl.b32 	%r42, %r69, 6;
	cvt.u64.u32 	%rd19, %r42;
	and.b64  	%rd20, %rd19, 64;
	mov.u64 	%rd21, __cudart_sin_cos_coeffs;
	add.s64 	%rd22, %rd21, %rd20;
	mul.rn.f64 	%fd70, %fd384, %fd384;
	and.b32  	%r43, %r69, 1;
	setp.eq.b32 	%p9, %r43, 1;
	selp.f64 	%fd71, 0dBDA8FF8320FD8164, 0d3DE5DB65F9785EBA, %p9;
	ld.global.nc.v2.f64 	{%fd72, %fd73}, [%rd22];
	fma.rn.f64 	%fd74, %fd71, %fd70, %fd72;
	fma.rn.f64 	%fd75, %fd74, %fd70, %fd73;
	ld.global.nc.v2.f64 	{%fd76, %fd77}, [%rd22+16];
	fma.rn.f64 	%fd78, %fd75, %fd70, %fd76;
	fma.rn.f64 	%fd79, %fd78, %fd70, %fd77;
	ld.global.nc.v2.f64 	{%fd80, %fd81}, [%rd22+32];
	fma.rn.f64 	%fd82, %fd79, %fd70, %fd80;
	fma.rn.f64 	%fd83, %fd82, %fd70, %fd81;
	fma.rn.f64 	%fd84, %fd83, %fd384, %fd384;
	fma.rn.f64 	%fd85, %fd83, %fd70, 0d3FF0000000000000;
	selp.f64 	%fd86, %fd85, %fd84, %p9;
	and.b32  	%r44, %r69, 2;
	setp.eq.s32 	%p10, %r44, 0;
	mov.f64 	%fd87, 0d0000000000000000;
	sub.f64 	%fd88, %fd87, %fd86;
	selp.f64 	%fd89, %fd86, %fd88, %p10;
	st.global.f64 	[%rd3+24], %fd89;
	mul.f64 	%fd16, %fd8, %fd89;
	@%p8 bra 	$L__BB0_13;
	mov.f64 	%fd95, 0d0000000000000000;
	mul.rn.f64 	%fd385, %fd1, %fd95;
	mov.b32 	%r70, 0;
	bra.uni 	$L__BB0_15;
$L__BB0_13:
	mul.f64 	%fd90, %fd1, 0d3FE45F306DC9C883;
	cvt.rni.s32.f64 	%r70, %fd90;
	cvt.rn.f64.s32 	%fd91, %r70;
	fma.rn.f64 	%fd92, %fd91, 0dBFF921FB54442D18, %fd1;
	fma.rn.f64 	%fd93, %fd91, 0dBC91A62633145C00, %fd92;
	fma.rn.f64 	%fd385, %fd91, 0dB97B839A252049C0, %fd93;
	setp.ltu.f64 	%p11, %fd2, 0d41E0000000000000;
	@%p11 bra 	$L__BB0_15;
	{ // callseq 2, 0
	.param .b64 param0;
	st.param.f64 	[param0], %fd1;
	.param .align 16 .b8 retval0[16];
	call.uni (retval0), 
	__internal_trig_reduction_slowpathd, 
	(
	param0
	);
	ld.param.f64 	%fd385, [retval0];
	ld.param.b32 	%r70, [retval0+8];
	} // callseq 2
$L__BB0_15:
	setp.neu.f64 	%p12, %fd10, 0d7FF0000000000000;
	shl.b32 	%r47, %r70, 6;
	cvt.u64.u32 	%rd23, %r47;
	and.b64  	%rd24, %rd23, 64;
	add.s64 	%rd26, %rd21, %rd24;
	mul.rn.f64 	%fd96, %fd385, %fd385;
	and.b32  	%r48, %r70, 1;
	setp.eq.b32 	%p13, %r48, 1;
	selp.f64 	%fd97, 0dBDA8FF8320FD8164, 0d3DE5DB65F9785EBA, %p13;
	ld.global.nc.v2.f64 	{%fd98, %fd99}, [%rd26];
	fma.rn.f64 	%fd100, %fd97, %fd96, %fd98;
	fma.rn.f64 	%fd101, %fd100, %fd96, %fd99;
	ld.global.nc.v2.f64 	{%fd102, %fd103}, [%rd26+16];
	fma.rn.f64 	%fd104, %fd101, %fd96, %fd102;
	fma.rn.f64 	%fd105, %fd104, %fd96, %fd103;
	ld.global.nc.v2.f64 	{%fd106, %fd107}, [%rd26+32];
	fma.rn.f64 	%fd108, %fd105, %fd96, %fd106;
	fma.rn.f64 	%fd109, %fd108, %fd96, %fd107;
	fma.rn.f64 	%fd110, %fd109, %fd385, %fd385;
	fma.rn.f64 	%fd111, %fd109, %fd96, 0d3FF0000000000000;
	selp.f64 	%fd112, %fd111, %fd110, %p13;
	and.b32  	%r49, %r70, 2;
	setp.eq.s32 	%p14, %r49, 0;
	mov.f64 	%fd113, 0d0000000000000000;
	sub.f64 	%fd114, %fd113, %fd112;
	selp.f64 	%fd21, %fd112, %fd114, %p14;
	st.global.f64 	[%rd3], %fd21;
	@%p12 bra 	$L__BB0_17;
	mov.f64 	%fd120, 0d0000000000000000;
	mul.rn.f64 	%fd386, %fd9, %fd120;
	mov.b32 	%r71, 0;
	bra.uni 	$L__BB0_19;
$L__BB0_17:
	mul.f64 	%fd115, %fd9, 0d3FE45F306DC9C883;
	cvt.rni.s32.f64 	%r71, %fd115;
	cvt.rn.f64.s32 	%fd116, %r71;
	fma.rn.f64 	%fd117, %fd116, 0dBFF921FB54442D18, %fd9;
	fma.rn.f64 	%fd118, %fd116, 0dBC91A62633145C00, %fd117;
	fma.rn.f64 	%fd386, %fd116, 0dB97B839A252049C0, %fd118;
	setp.ltu.f64 	%p15, %fd10, 0d41E0000000000000;
	@%p15 bra 	$L__BB0_19;
	{ // callseq 3, 0
	.param .b64 param0;
	st.param.f64 	[param0], %fd9;
	.param .align 16 .b8 retval0[16];
	call.uni (retval0), 
	__internal_trig_reduction_slowpathd, 
	(
	param0
	);
	ld.param.f64 	%fd386, [retval0];
	ld.param.b32 	%r71, [retval0+8];
	} // callseq 3
$L__BB0_19:
	shl.b32 	%r52, %r71, 6;
	cvt.u64.u32 	%rd27, %r52;
	and.b64  	%rd28, %rd27, 64;
	add.s64 	%rd30, %rd21, %rd28;
	mul.rn.f64 	%fd121, %fd386, %fd386;
	and.b32  	%r53, %r71, 1;
	setp.eq.b32 	%p16, %r53, 1;
	selp.f64 	%fd122, 0dBDA8FF8320FD8164, 0d3DE5DB65F9785EBA, %p16;
	ld.global.nc.v2.f64 	{%fd123, %fd124}, [%rd30];
	fma.rn.f64 	%fd125, %fd122, %fd121, %fd123;
	fma.rn.f64 	%fd126, %fd125, %fd121, %fd124;
	ld.global.nc.v2.f64 	{%fd127, %fd128}, [%rd30+16];
	fma.rn.f64 	%fd129, %fd126, %fd121, %fd127;
	fma.rn.f64 	%fd130, %fd129, %fd121, %fd128;
	ld.global.nc.v2.f64 	{%fd131, %fd132}, [%rd30+32];
	fma.rn.f64 	%fd133, %fd130, %fd121, %fd131;
	fma.rn.f64 	%fd134, %fd133, %fd121, %fd132;
	fma.rn.f64 	%fd135, %fd134, %fd386, %fd386;
	fma.rn.f64 	%fd136, %fd134, %fd121, 0d3FF0000000000000;
	selp.f64 	%fd137, %fd136, %fd135, %p16;
	and.b32  	%r54, %r71, 2;
	setp.eq.s32 	%p17, %r54, 0;
	mov.f64 	%fd138, 0d0000000000000000;
	sub.f64 	%fd139, %fd138, %fd137;
	selp.f64 	%fd140, %fd137, %fd139, %p17;
	st.global.f64 	[%rd3+16], %fd140;
	mul.f64 	%fd141, %fd21, %fd140;
	st.global.f64 	[%rd3+40], %fd141;
	sub.f64 	%fd142, %fd16, %fd141;
	st.global.f64 	[%rd3+32], %fd142;
	ld.global.u64 	%rd31, [%rd1];
	ld.const.u32 	%r55, [nnz_out];
	mul.lo.s32 	%r19, %r55, %r1;
	mul.wide.s32 	%rd32, %r19, 8;
	add.s64 	%rd33, %rd31, %rd32;
	st.f64 	[%rd33], %fd142;
	mov.b64 	%rd34, 0;
	st.global.u64 	[%rd3+40], %rd34;
	ld.global.u64 	%rd35, [%rd1];
	add.s64 	%rd36, %rd35, %rd32;
	st.u64 	[%rd36+8], %rd34;
	ld.global.f64 	%fd143, [%rd3+8];
	ld.global.f64 	%fd144, [%rd3+16];
	ld.global.f64 	%fd145, [%rd3];
	ld.global.f64 	%fd146, [%rd3+24];
	mul.f64 	%fd147, %fd145, %fd146;
	st.global.f64 	[%rd3+56], %fd147;
	fma.rn.f64 	%fd148, %fd143, %fd144, %fd147;
	st.global.f64 	[%rd3+48], %fd148;
	ld.global.u64 	%rd37, [%rd1];
	add.s64 	%rd38, %rd37, %rd32;
	st.f64 	[%rd38+16], %fd148;
	ld.global.f64 	%fd149, [%rd3+40];
	ld.global.u64 	%rd39, [%rd1];
	add.s64 	%rd40, %rd39, %rd32;
	st.f64 	[%rd40+24], %fd149;
	ld.global.u64 	%rd41, [%rd1];
	add.s64 	%rd42, %rd41, %rd32;
	st.f64 	[%rd42+32], %fd149;
	ld.global.f64 	%fd150, [%rd3+40];
	ld.global.u64 	%rd43, [%rd1];
	add.s64 	%rd44, %rd43, %rd32;
	st.f64 	[%rd44+40], %fd150;
	ld.global.u64 	%rd45, [%rd2];
	mul.wide.s32 	%rd46, %r2, 8;
	add.s64 	%rd47, %rd45, %rd46;
	ld.f64 	%fd26, [%rd47+56];
	st.global.f64 	[%rd3+56], %fd26;
	abs.f64 	%fd27, %fd26;
	setp.neu.f64 	%p18, %fd27, 0d7FF0000000000000;
	@%p18 bra 	$L__BB0_21;
	mov.f64 	%fd156, 0d0000000000000000;
	mul.rn.f64 	%fd387, %fd26, %fd156;
	mov.b32 	%r72, 0;
	bra.uni 	$L__BB0_23;
$L__BB0_21:
	mul.f64 	%fd151, %fd26, 0d3FE45F306DC9C883;
	cvt.rni.s32.f64 	%r72, %fd151;
	cvt.rn.f64.s32 	%fd152, %r72;
	fma.rn.f64 	%fd153, %fd152, 0dBFF921FB54442D18, %fd26;
	fma.rn.f64 	%fd154, %fd152, 0dBC91A62633145C00, %fd153;
	fma.rn.f64 	%fd387, %fd152, 0dB97B839A252049C0, %fd154;
	setp.ltu.f64 	%p19, %fd27, 0d41E0000000000000;
	@%p19 bra 	$L__BB0_23;
	{ // callseq 4, 0
	.param .b64 param0;
	st.param.f64 	[param0], %fd26;
	.param .align 16 .b8 retval0[16];
	call.uni (retval0), 
	__internal_trig_reduction_slowpathd, 
	(
	param0
	);
	ld.param.f64 	%fd387, [retval0];
	ld.param.b32 	%r72, [retval0+8];
	} // callseq 4
$L__BB0_23:
	shl.b32 	%r58, %r72, 6;
	cvt.u64.u32 	%rd48, %r58;
	and.b64  	%rd49, %rd48, 64;
	add.s64 	%rd51, %rd21, %rd49;
	mul.rn.f64 	%fd157, %fd387, %fd387;
	and.b32  	%r59, %r72, 1;
	setp.eq.b32 	%p20, %r59, 1;
	selp.f64 	%fd158, 0dBDA8FF8320FD8164, 0d3DE5DB65F9785EBA, %p20;
	ld.global.nc.v2.f64 	{%fd159, %fd160}, [%rd51];
	fma.rn.f64 	%fd161, %fd158, %fd157, %fd159;
	fma.rn.f64 	%fd162, %fd161, %fd157, %fd160;
	ld.global.nc.v2.f64 	{%fd163, %fd164}, [%rd51+16];
	fma.rn.f64 	%fd165, %fd162, %fd157, %fd163;
	fma.rn.f64 	%fd166, %fd165, %fd157, %fd164;
	ld.global.nc.v2.f64 	{%fd167, %fd168}, [%rd51+32];
	fma.rn.f64 	%fd169, %fd166, %fd157, %fd167;
	fma.rn.f64 	%fd170, %fd169, %fd157, %fd168;
	fma.rn.f64 	%fd171, %fd170, %fd387, %fd387;
	fma.rn.f64 	%fd172, %fd170, %fd157, 0d3FF0000000000000;
	selp.f64 	%fd173, %fd172, %fd171, %p20;
	and.b32  	%r60, %r72, 2;
	setp.eq.s32 	%p21, %r60, 0;
	mov.f64 	%fd174, 0d0000000000000000;
	sub.f64 	%fd175, %fd174, %fd173;
	selp.f64 	%fd176, %fd173, %fd175, %p21;
	st.global.f64 	[%rd3+64], %fd176;
	ld.global.f64 	%fd177, [%rd3];
	ld.global.f64 	%fd178, [%rd3+24];
	mul.f64 	%fd179, %fd177, %fd178;
	ld.global.f64 	%fd180, [%rd3+8];
	ld.global.f64 	%fd181, [%rd3+16];
	fma.rn.f64 	%fd182, %fd180, %fd181, %fd179;
	st.global.f64 	[%rd3+72], %fd182;
	mul.f64 	%fd183, %fd182, %fd176;
	st.global.f64 	[%rd3+80], %fd183;
	ld.global.u64 	%rd52, [%rd1];
	add.s64 	%rd54, %rd52, %rd32;
	st.f64 	[%rd54+48], %fd183;
	ld.global.f64 	%fd32, [%rd3+56];
	abs.f64 	%fd33, %fd32;
	setp.neu.f64 	%p22, %fd33, 0d7FF0000000000000;
	@%p22 bra 	$L__BB0_25;
	mov.f64 	%fd189, 0d0000000000000000;
	mul.rn.f64 	%fd389, %fd32, %fd189;
	mov.b32 	%r74, 1;
	bra.uni 	$L__BB0_28;
$L__BB0_25:
	mul.f64 	%fd184, %fd32, 0d3FE45F306DC9C883;
	cvt.rni.s32.f64 	%r73, %fd184;
	cvt.rn.f64.s32 	%fd185, %r73;
	fma.rn.f64 	%fd186, %fd185, 0dBFF921FB54442D18, %fd32;
	fma.rn.f64 	%fd187, %fd185, 0dBC91A62633145C00, %fd186;
	fma.rn.f64 	%fd389, %fd185, 0dB97B839A252049C0, %fd187;
	setp.ltu.f64 	%p23, %fd33, 0d41E0000000000000;
	@%p23 bra 	$L__BB0_27;
	{ // callseq 5, 0
	.param .b64 param0;
	st.param.f64 	[param0], %fd32;
	.param .align 16 .b8 retval0[16];
	call.uni (retval0), 
	__internal_trig_reduction_slowpathd, 
	(
	param0
	);
	ld.param.f64 	%fd389, [retval0];
	ld.param.b32 	%r73, [retval0+8];
	} // callseq 5
$L__BB0_27:
	add.s32 	%r74, %r73, 1;
$L__BB0_28:
	ld.param.u64 	%rd267, [_Z15evaluate_kernelPPKdPdPS2_i_param_2];
	shl.b32 	%r63, %r74, 6;
	cvt.u64.u32 	%rd55, %r63;
	and.b64  	%rd56, %rd55, 64;
	add.s64 	%rd58, %rd21, %rd56;
	mul.rn.f64 	%fd190, %fd389, %fd389;
	and.b32  	%r64, %r74, 1;
	setp.eq.b32 	%p24, %r64, 1;
	selp.f64 	%fd191, 0dBDA8FF8320FD8164, 0d3DE5DB65F9785EBA, %p24;
	ld.global.nc.v2.f64 	{%fd192, %fd193}, [%rd58];
	fma.rn.f64 	%fd194, %fd191, %fd190, %fd192;
	fma.rn.f64 	%fd195, %fd194, %fd190, %fd193;
	ld.global.nc.v2.f64 	{%fd196, %fd197}, [%rd58+16];
	fma.rn.f64 	%fd198, %fd195, %fd190, %fd196;
	fma.rn.f64 	%fd199, %fd198, %fd190, %fd197;
	ld.global.nc.v2.f64 	{%fd200, %fd201}, [%rd58+32];
	fma.rn.f64 	%fd202, %fd199, %fd190, %fd200;
	fma.rn.f64 	%fd203, %fd202, %fd190, %fd201;
	fma.rn.f64 	%fd204, %fd203, %fd389, %fd389;
	fma.rn.f64 	%fd205, %fd203, %fd190, 0d3FF0000000000000;
	selp.f64 	%fd206, %fd205, %fd204, %p24;
	and.b32  	%r65, %r74, 2;
	setp.eq.s32 	%p25, %r65, 0;
	mov.f64 	%fd207, 0d0000000000000000;
	sub.f64 	%fd208, %fd207, %fd206;
	selp.f64 	%fd209, %fd206, %fd208, %p25;
	st.global.f64 	[%rd3+56], %fd209;
	cvta.to.global.u64 	%rd59, %rd267;
	ld.global.u64 	%rd60, [%rd59];
	add.s64 	%rd62, %rd60, %rd32;
	st.f64 	[%rd62+56], %fd209;
	ld.global.f64 	%fd210, [%rd3+8];
	ld.global.f64 	%fd211, [%rd3+24];
	mul.f64 	%fd212, %fd210, %fd211;
	ld.global.f64 	%fd213, [%rd3];
	ld.global.f64 	%fd214, [%rd3+16];
	mul.f64 	%fd215, %fd213, %fd214;
	sub.f64 	%fd216, %fd212, %fd215;
	st.global.f64 	[%rd3+88], %fd216;
	ld.global.f64 	%fd217, [%rd3+64];
	mul.f64 	%fd218, %fd216, %fd217;
	st.global.f64 	[%rd3+96], %fd218;
	neg.f64 	%fd219, %fd218;
	st.global.f64 	[%rd3+104], %fd219;
	ld.global.u64 	%rd63, [%rd59];
	add.s64 	%rd64, %rd63, %rd32;
	st.f64 	[%rd64+64], %fd219;
	ld.global.f64 	%fd220, [%rd3+40];
	ld.global.u64 	%rd65, [%rd59];
	add.s64 	%rd66, %rd65, %rd32;
	st.f64 	[%rd66+72], %fd220;
	ld.global.u64 	%rd67, [%rd59];
	add.s64 	%rd68, %rd67, %rd32;
	st.f64 	[%rd68+80], %fd220;
	ld.global.f64 	%fd221, [%rd3+40];
	ld.global.u64 	%rd69, [%rd59];
	add.s64 	%rd70, %rd69, %rd32;
	st.f64 	[%rd70+88], %fd221;
	ld.global.f64 	%fd222, [%rd3+56];
	ld.global.f64 	%fd223, [%rd3+72];
	mul.f64 	%fd224, %fd222, %fd223;
	st.global.f64 	[%rd3+112], %fd224;
	neg.f64 	%fd225, %fd224;
	st.global.f64 	[%rd3+120], %fd225;
	ld.global.u64 	%rd71, [%rd59];
	add.s64 	%rd72, %rd71, %rd32;
	st.f64 	[%rd72+96], %fd225;
	ld.global.f64 	%fd226, [%rd3+64];
	ld.global.u64 	%rd73, [%rd59];
	add.s64 	%rd74, %rd73, %rd32;
	st.f64 	[%rd74+104], %fd226;
	ld.global.f64 	%fd227, [%rd3+56];
	ld.global.f64 	%fd228, [%rd3+88];
	mul.f64 	%fd229, %fd227, %fd228;
	st.global.f64 	[%rd3+128], %fd229;
	ld.global.u64 	%rd75, [%rd59];
	add.s64 	%rd76, %rd75, %rd32;
	st.f64 	[%rd76+112], %fd229;
	ld.global.f64 	%fd230, [%rd3+40];
	ld.global.u64 	%rd77, [%rd59];
	add.s64 	%rd78, %rd77, %rd32;
	st.f64 	[%rd78+120], %fd230;
	ld.global.u64 	%rd79, [%rd59];
	add.s64 	%rd80, %rd79, %rd32;
	st.f64 	[%rd80+128], %fd230;
	ld.global.f64 	%fd231, [%rd3+40];
	ld.global.u64 	%rd81, [%rd59];
	add.s64 	%rd82, %rd81, %rd32;
	st.f64 	[%rd82+136], %fd231;
	mov.b64 	%rd83, 4593851763903000740;
	st.global.u64 	[%rd3+136], %rd83;
	ld.global.f64 	%fd232, [%rd3+64];
	mul.f64 	%fd233, %fd232, 0d3FC0A3D70A3D70A4;
	mov.b64 	%rd84, -4623913291415698801;
	st.global.u64 	[%rd3+160], %rd84;
	ld.global.f64 	%fd234, [%rd3+24];
	mul.f64 	%fd235, %fd234, 0dBFD48F5C28F5C28F;
	ld.global.f64 	%fd236, [%rd3+16];
	mul.f64 	%fd237, %fd236, 0d3FB999999999999A;
	sub.f64 	%fd238, %fd235, %fd237;
	add.f64 	%fd239, %fd238, 0dBFD0000000000000;
	st.global.f64 	[%rd3+152], %fd239;
	ld.global.f64 	%fd240, [%rd3+8];
	mul.f64 	%fd241, %fd239, %fd240;
	mul.f64 	%fd242, %fd236, 0dBFD48F5C28F5C28F;
	fma.rn.f64 	%fd243, %fd234, 0d3FB999999999999A, %fd242;
	st.global.f64 	[%rd3+176], %fd243;
	ld.global.f64 	%fd244, [%rd3];
	mul.f64 	%fd245, %fd243, %fd244;
	sub.f64 	%fd246, %fd241, %fd245;
	st.global.f64 	[%rd3+168], %fd246;
	ld.global.f64 	%fd247, [%rd3+56];
	fma.rn.f64 	%fd248, %fd246, %fd247, %fd233;
	st.global.f64 	[%rd3+144], %fd248;
	ld.global.f64 	%fd249, [%rd3+80];
	mul.f64 	%fd250, %fd247, 0d3FC0A3D70A3D70A4;
	mul.f64 	%fd251, %fd232, %fd246;
	st.global.f64 	[%rd3+208], %fd251;
	sub.f64 	%fd252, %fd250, %fd251;
	add.f64 	%fd253, %fd252, 0d3FBDB22D0E560419;
	st.global.f64 	[%rd3+192], %fd253;
	ld.global.f64 	%fd254, [%rd3+112];
	mul.f64 	%fd255, %fd253, %fd254;
	st.global.f64 	[%rd3+200], %fd255;
	fma.rn.f64 	%fd256, %fd248, %fd249, %fd255;
	neg.f64 	%fd257, %fd256;
	st.global.f64 	[%rd3+184], %fd257;
	ld.global.u64 	%rd85, [%rd59];
	add.s64 	%rd86, %rd85, %rd32;
	st.f64 	[%rd86+144], %fd257;
	ld.global.f64 	%fd258, [%rd3+64];
	ld.global.f64 	%fd259, [%rd3+192];
	mul.f64 	%fd260, %fd258, %fd259;
	ld.global.f64 	%fd261, [%rd3+56];
	ld.global.f64 	%fd262, [%rd3+144];
	mul.f64 	%fd263, %fd261, %fd262;
	st.global.f64 	[%rd3+200], %fd263;
	sub.f64 	%fd264, %fd260, %fd263;
	st.global.f64 	[%rd3+184], %fd264;
	ld.global.u64 	%rd87, [%rd59];
	add.s64 	%rd88, %rd87, %rd32;
	st.f64 	[%rd88+152], %fd264;
	ld.global.f64 	%fd265, [%rd3+96];
	ld.global.f64 	%fd266, [%rd3+144];
	ld.global.f64 	%fd267, [%rd3+128];
	ld.global.f64 	%fd268, [%rd3+192];
	mul.f64 	%fd269, %fd267, %fd268;
	st.global.f64 	[%rd3+200], %fd269;
	fma.rn.f64 	%fd270, %fd265, %fd266, %fd269;
	st.global.f64 	[%rd3+184], %fd270;
	ld.global.u64 	%rd89, [%rd59];
	add.s64 	%rd90, %rd89, %rd32;
	st.f64 	[%rd90+160], %fd270;
	ld.global.f64 	%fd271, [%rd3+32];
	ld.global.u64 	%rd91, [%rd59];
	add.s64 	%rd92, %rd91, %rd32;
	st.f64 	[%rd92+168], %fd271;
	ld.global.f64 	%fd272, [%rd3+40];
	ld.global.u64 	%rd93, [%rd59];
	add.s64 	%rd94, %rd93, %rd32;
	st.f64 	[%rd94+176], %fd272;
	ld.global.f64 	%fd273, [%rd3+48];
	ld.global.u64 	%rd95, [%rd59];
	add.s64 	%rd96, %rd95, %rd32;
	st.f64 	[%rd96+184], %fd273;
	ld.global.f64 	%fd274, [%rd3+32];
	ld.global.f64 	%fd275, [%rd3+144];
	ld.global.f64 	%fd276, [%rd3+8];
	ld.global.f64 	%fd277, [%rd3+176];
	ld.global.f64 	%fd278, [%rd3];
	ld.global.f64 	%fd279, [%rd3+152];
	mul.f64 	%fd280, %fd278, %fd279;
	st.global.f64 	[%rd3], %fd280;
	fma.rn.f64 	%fd281, %fd276, %fd277, %fd280;
	st.global.f64 	[%rd3+8], %fd281;
	add.f64 	%fd282, %fd281, 0d3FB04189374BC6A8;
	st.global.f64 	[%rd3+208], %fd282;
	add.f64 	%fd283, %fd282, 0d3FD1BA5E353F7CEE;
	st.global.f64 	[%rd3+200], %fd283;
	ld.global.f64 	%fd284, [%rd3+112];
	mul.f64 	%fd285, %fd283, %fd284;
	st.global.f64 	[%rd3+112], %fd285;
	fma.rn.f64 	%fd286, %fd274, %fd275, %fd285;
	st.global.f64 	[%rd3+184], %fd286;
	ld.global.u64 	%rd97, [%rd59];
	add.s64 	%rd98, %rd97, %rd32;
	st.f64 	[%rd98+192], %fd286;
	ld.global.f64 	%fd287, [%rd3+64];
	ld.global.f64 	%fd288, [%rd3+200];
	neg.f64 	%fd289, %fd288;
	mul.f64 	%fd290, %fd287, %fd289;
	st.global.f64 	[%rd3+184], %fd290;
	ld.global.u64 	%rd99, [%rd59];
	add.s64 	%rd100, %rd99, %rd32;
	st.f64 	[%rd100+200], %fd290;
	ld.global.f64 	%fd291, [%rd3+48];
	ld.global.f64 	%fd292, [%rd3+144];
	mul.f64 	%fd293, %fd291, %fd292;
	ld.global.f64 	%fd294, [%rd3+128];
	ld.global.f64 	%fd295, [%rd3+200];
	mul.f64 	%fd296, %fd294, %fd295;
	st.global.f64 	[%rd3+184], %fd296;
	sub.f64 	%fd297, %fd293, %fd296;
	st.global.f64 	[%rd3+144], %fd297;
	ld.global.u64 	%rd101, [%rd59];
	add.s64 	%rd102, %rd101, %rd32;
	st.f64 	[%rd102+208], %fd297;
	ld.global.f64 	%fd298, [%rd3+80];
	ld.global.u64 	%rd103, [%rd59];
	add.s64 	%rd104, %rd103, %rd32;
	st.f64 	[%rd104+216], %fd298;
	ld.global.f64 	%fd299, [%rd3+56];
	ld.global.u64 	%rd105, [%rd59];
	add.s64 	%rd106, %rd105, %rd32;
	st.f64 	[%rd106+224], %fd299;
	ld.global.f64 	%fd300, [%rd3+104];
	ld.global.u64 	%rd107, [%rd59];
	add.s64 	%rd108, %rd107, %rd32;
	st.f64 	[%rd108+232], %fd300;
	ld.global.f64 	%fd301, [%rd3+80];
	ld.global.f64 	%fd302, [%rd3+200];
	mul.f64 	%fd303, %fd301, %fd302;
	ld.global.f64 	%fd304, [%rd3+32];
	ld.global.f64 	%fd305, [%rd3+192];
	mul.f64 	%fd306, %fd304, %fd305;
	st.global.f64 	[%rd3+104], %fd306;
	sub.f64 	%fd307, %fd303, %fd306;
	st.global.f64 	[%rd3+80], %fd307;
	ld.global.u64 	%rd109, [%rd59];
	add.s64 	%rd110, %rd109, %rd32;
	st.f64 	[%rd110+240], %fd307;
	ld.global.f64 	%fd308, [%rd3+56];
	ld.global.f64 	%fd309, [%rd3+200];
	mul.f64 	%fd310, %fd308, %fd309;
	st.global.f64 	[%rd3+56], %fd310;
	ld.global.u64 	%rd111, [%rd59];
	add.s64 	%rd112, %rd111, %rd32;
	st.f64 	[%rd112+248], %fd310;
	ld.global.f64 	%fd311, [%rd3+48];
	ld.global.f64 	%fd312, [%rd3+192];
	ld.global.f64 	%fd313, [%rd3+96];
	ld.global.f64 	%fd314, [%rd3+200];
	mul.f64 	%fd315, %fd313, %fd314;
	st.global.f64 	[%rd3+96], %fd315;
	fma.rn.f64 	%fd316, %fd311, %fd312, %fd315;
	neg.f64 	%fd317, %fd316;
	st.global.f64 	[%rd3+192], %fd317;
	ld.global.u64 	%rd113, [%rd59];
	add.s64 	%rd114, %rd113, %rd32;
	st.f64 	[%rd114+256], %fd317;
	ld.global.f64 	%fd318, [%rd3+120];
	ld.global.u64 	%rd115, [%rd59];
	add.s64 	%rd116, %rd115, %rd32;
	st.f64 	[%rd116+264], %fd318;
	ld.global.f64 	%fd319, [%rd3+64];
	ld.global.u64 	%rd117, [%rd59];
	add.s64 	%rd118, %rd117, %rd32;
	st.f64 	[%rd118+272], %fd319;
	ld.global.f64 	%fd320, [%rd3+128];
	ld.global.u64 	%rd119, [%rd59];
	add.s64 	%rd120, %rd119, %rd32;
	st.f64 	[%rd120+280], %fd320;
	ld.global.f64 	%fd321, [%rd3+136];
	ld.global.f64 	%fd322, [%rd3+72];
	neg.f64 	%fd323, %fd322;
	mul.f64 	%fd324, %fd321, %fd323;
	st.global.f64 	[%rd3+72], %fd324;
	ld.global.u64 	%rd121, [%rd59];
	add.s64 	%rd122, %rd121, %rd32;
	st.f64 	[%rd122+288], %fd324;
	ld.global.f64 	%fd325, [%rd3+168];
	neg.f64 	%fd326, %fd325;
	st.global.f64 	[%rd3+168], %fd326;
	ld.global.u64 	%rd123, [%rd59];
	add.s64 	%rd124, %rd123, %rd32;
	st.f64 	[%rd124+296], %fd326;
	ld.global.f64 	%fd327, [%rd3+136];
	ld.global.f64 	%fd328, [%rd3+88];
	mul.f64 	%fd329, %fd327, %fd328;
	st.global.f64 	[%rd3+136], %fd329;
	ld.global.u64 	%rd125, [%rd59];
	add.s64 	%rd126, %rd125, %rd32;
	st.f64 	[%rd126+304], %fd329;
	ld.global.f64 	%fd330, [%rd3+32];
	ld.global.u64 	%rd127, [%rd59];
	add.s64 	%rd128, %rd127, %rd32;
	st.f64 	[%rd128+312], %fd330;
	ld.global.f64 	%fd331, [%rd3+40];
	ld.global.u64 	%rd129, [%rd59];
	add.s64 	%rd130, %rd129, %rd32;
	st.f64 	[%rd130+320], %fd331;
	ld.global.f64 	%fd332, [%rd3+48];
	ld.global.u64 	%rd131, [%rd59];
	add.s64 	%rd132, %rd131, %rd32;
	st.f64 	[%rd132+328], %fd332;
	ld.global.f64 	%fd333, [%rd3+24];
	ld.global.f64 	%fd334, [%rd3+152];
	ld.global.f64 	%fd335, [%rd3+16];
	ld.global.f64 	%fd336, [%rd3+176];
	mul.f64 	%fd337, %fd335, %fd336;
	st.global.f64 	[%rd3+32], %fd337;
	fma.rn.f64 	%fd338, %fd333, %fd334, %fd337;
	st.global.f64 	[%rd3+48], %fd338;
	ld.global.u64 	%rd133, [%rd59];
	add.s64 	%rd134, %rd133, %rd32;
	st.f64 	[%rd134+336], %fd338;
	ld.global.f64 	%fd339, [%rd3+40];
	ld.global.u64 	%rd135, [%rd59];
	add.s64 	%rd136, %rd135, %rd32;
	st.f64 	[%rd136+344], %fd339;
	ld.global.f64 	%fd340, [%rd3+16];
	ld.global.f64 	%fd341, [%rd3+152];
	mul.f64 	%fd342, %fd340, %fd341;
	ld.global.f64 	%fd343, [%rd3+24];
	ld.global.f64 	%fd344, [%rd3+176];
	mul.f64 	%fd345, %fd343, %fd344;
	st.global.f64 	[%rd3+24], %fd345;
	sub.f64 	%fd346, %fd342, %fd345;
	st.global.f64 	[%rd3+16], %fd346;
	ld.global.u64 	%rd137, [%rd59];
	add.s64 	%rd138, %rd137, %rd32;
	st.f64 	[%rd138+352], %fd346;
	ld.global.f64 	%fd347, [%rd3+40];
	ld.global.u64 	%rd139, [%rd59];
	add.s64 	%rd140, %rd139, %rd32;
	st.f64 	[%rd140+360], %fd347;
	mov.b64 	%rd141, 4607182418800017408;
	st.global.u64 	[%rd3+16], %rd141;
	ld.global.u64 	%rd142, [%rd59];
	add.s64 	%rd143, %rd142, %rd32;
	st.u64 	[%rd143+368], %rd141;
	ld.global.f64 	%fd348, [%rd3+40];
	ld.global.u64 	%rd144, [%rd59];
	add.s64 	%rd145, %rd144, %rd32;
	st.f64 	[%rd145+376], %fd348;
	ld.global.f64 	%fd349, [%rd3+160];
	ld.global.u64 	%rd146, [%rd59];
	add.s64 	%rd147, %rd146, %rd32;
	st.f64 	[%rd147+384], %fd349;
	ld.global.f64 	%fd350, [%rd3+40];
	ld.global.u64 	%rd148, [%rd59];
	add.s64 	%rd149, %rd148, %rd32;
	st.f64 	[%rd149+392], %fd350;
	mov.b64 	%rd150, -4631501856787818086;
	st.global.u64 	[%rd3+160], %rd150;
	ld.global.u64 	%rd151, [%rd59];
	add.s64 	%rd152, %rd151, %rd32;
	st.u64 	[%rd152+400], %rd150;
	ld.global.f64 	%fd351, [%rd3+40];
	ld.global.u64 	%rd153, [%rd59];
	add.s64 	%rd154, %rd153, %rd32;
	st.f64 	[%rd154+408], %fd351;
	ld.global.f64 	%fd352, [%rd3+16];
	ld.global.u64 	%rd155, [%rd59];
	add.s64 	%rd156, %rd155, %rd32;
	st.f64 	[%rd156+416], %fd352;
	ld.global.f64 	%fd353, [%rd3+40];
	ld.global.u64 	%rd157, [%rd59];
	add.s64 	%rd158, %rd157, %rd32;
	st.f64 	[%rd158+424], %fd353;
	ld.global.u64 	%rd159, [%rd59];
	add.s64 	%rd160, %rd159, %rd32;
	st.f64 	[%rd160+432], %fd353;
	ld.global.f64 	%fd354, [%rd3+40];
	ld.global.u64 	%rd161, [%rd59];
	add.s64 	%rd162, %rd161, %rd32;
	st.f64 	[%rd162+440], %fd354;
	ld.global.u64 	%rd163, [%rd59];
	add.s64 	%rd164, %rd163, %rd32;
	st.f64 	[%rd164+448], %fd354;
	ld.global.f64 	%fd355, [%rd3+40];
	ld.global.u64 	%rd165, [%rd59];
	add.s64 	%rd166, %rd165, %rd32;
	st.f64 	[%rd166+456], %fd355;
	ld.global.u64 	%rd167, [%rd59];
	add.s64 	%rd168, %rd167, %rd32;
	st.f64 	[%rd168+464], %fd355;
	ld.global.f64 	%fd356, [%rd3+40];
	ld.global.u64 	%rd169, [%rd59];
	add.s64 	%rd170, %rd169, %rd32;
	st.f64 	[%rd170+472], %fd356;
	ld.global.u64 	%rd171, [%rd59];
	add.s64 	%rd172, %rd171, %rd32;
	st.f64 	[%rd172+480], %fd356;
	ld.global.f64 	%fd357, [%rd3+40];
	ld.global.u64 	%rd173, [%rd59];
	add.s64 	%rd174, %rd173, %rd32;
	st.f64 	[%rd174+488], %fd357;
	ld.global.u64 	%rd175, [%rd59];
	add.s64 	%rd176, %rd175, %rd32;
	st.f64 	[%rd176+496], %fd357;
	ld.global.f64 	%fd358, [%rd3+40];
	ld.global.u64 	%rd177, [%rd59];
	add.s64 	%rd178, %rd177, %rd32;
	st.f64 	[%rd178+504], %fd358;
	ld.global.u64 	%rd179, [%rd59];
	add.s64 	%rd180, %rd179, %rd32;
	st.f64 	[%rd180+512], %fd358;
	ld.global.f64 	%fd359, [%rd3+40];
	ld.global.u64 	%rd181, [%rd59];
	add.s64 	%rd182, %rd181, %rd32;
	st.f64 	[%rd182+520], %fd359;
	ld.global.u64 	%rd183, [%rd59];
	add.s64 	%rd184, %rd183, %rd32;
	st.f64 	[%rd184+528], %fd359;
	ld.global.f64 	%fd360, [%rd3+40];
	ld.global.u64 	%rd185, [%rd59];
	add.s64 	%rd186, %rd185, %rd32;
	st.f64 	[%rd186+536], %fd360;
	ld.global.u64 	%rd187, [%rd59];
	add.s64 	%rd188, %rd187, %rd32;
	st.f64 	[%rd188+544], %fd360;
	ld.global.f64 	%fd361, [%rd3+40];
	ld.global.u64 	%rd189, [%rd59];
	add.s64 	%rd190, %rd189, %rd32;
	st.f64 	[%rd190+552], %fd361;
	ld.global.u64 	%rd191, [%rd59];
	add.s64 	%rd192, %rd191, %rd32;
	st.f64 	[%rd192+560], %fd361;
	ld.global.f64 	%fd362, [%rd3+40];
	ld.global.u64 	%rd193, [%rd59];
	add.s64 	%rd194, %rd193, %rd32;
	st.f64 	[%rd194+568], %fd362;
	ld.global.u64 	%rd195, [%rd59];
	add.s64 	%rd196, %rd195, %rd32;
	st.f64 	[%rd196+576], %fd362;
	ld.global.f64 	%fd363, [%rd3+40];
	ld.global.u64 	%rd197, [%rd59];
	add.s64 	%rd198, %rd197, %rd32;
	st.f64 	[%rd198+584], %fd363;
	ld.global.u64 	%rd199, [%rd59];
	add.s64 	%rd200, %rd199, %rd32;
	st.f64 	[%rd200+592], %fd363;
	ld.global.f64 	%fd364, [%rd3+40];
	ld.global.u64 	%rd201, [%rd59];
	add.s64 	%rd202, %rd201, %rd32;
	st.f64 	[%rd202+600], %fd364;
	ld.global.u64 	%rd203, [%rd59];
	add.s64 	%rd204, %rd203, %rd32;
	st.f64 	[%rd204+608], %fd364;
	ld.global.f64 	%fd365, [%rd3+40];
	ld.global.u64 	%rd205, [%rd59];
	add.s64 	%rd206, %rd205, %rd32;
	st.f64 	[%rd206+616], %fd365;
	ld.global.u64 	%rd207, [%rd59];
	add.s64 	%rd208, %rd207, %rd32;
	st.f64 	[%rd208+624], %fd365;
	ld.global.f64 	%fd366, [%rd3+40];
	ld.global.u64 	%rd209, [%rd59];
	add.s64 	%rd210, %rd209, %rd32;
	st.f64 	[%rd210+632], %fd366;
	ld.global.u64 	%rd211, [%rd59];
	add.s64 	%rd212, %rd211, %rd32;
	st.f64 	[%rd212+640], %fd366;
	ld.global.f64 	%fd367, [%rd3+40];
	ld.global.u64 	%rd213, [%rd59];
	add.s64 	%rd214, %rd213, %rd32;
	st.f64 	[%rd214+648], %fd367;
	ld.global.u64 	%rd215, [%rd59];
	add.s64 	%rd216, %rd215, %rd32;
	st.f64 	[%rd216+656], %fd367;
	ld.global.f64 	%fd368, [%rd3+40];
	ld.global.u64 	%rd217, [%rd59];
	add.s64 	%rd218, %rd217, %rd32;
	st.f64 	[%rd218+664], %fd368;
	ld.global.u64 	%rd219, [%rd59];
	add.s64 	%rd220, %rd219, %rd32;
	st.f64 	[%rd220+672], %fd368;
	ld.global.f64 	%fd369, [%rd3+40];
	ld.global.u64 	%rd221, [%rd59];
	add.s64 	%rd222, %rd221, %rd32;
	st.f64 	[%rd222+680], %fd369;
	ld.global.u64 	%rd223, [%rd59];
	add.s64 	%rd224, %rd223, %rd32;
	st.f64 	[%rd224+688], %fd369;
	ld.global.f64 	%fd370, [%rd3+40];
	ld.global.u64 	%rd225, [%rd59];
	add.s64 	%rd226, %rd225, %rd32;
	st.f64 	[%rd226+696], %fd370;
	ld.global.u64 	%rd227, [%rd59];
	add.s64 	%rd228, %rd227, %rd32;
	st.f64 	[%rd228+704], %fd370;
	ld.global.f64 	%fd371, [%rd3+40];
	ld.global.u64 	%rd229, [%rd59];
	add.s64 	%rd230, %rd229, %rd32;
	st.f64 	[%rd230+712], %fd371;
	ld.global.u64 	%rd231, [%rd59];
	add.s64 	%rd232, %rd231, %rd32;
	st.f64 	[%rd232+720], %fd371;
	ld.global.f64 	%fd372, [%rd3+40];
	ld.global.u64 	%rd233, [%rd59];
	add.s64 	%rd234, %rd233, %rd32;
	st.f64 	[%rd234+728], %fd372;
	ld.global.u64 	%rd235, [%rd59];
	add.s64 	%rd236, %rd235, %rd32;
	st.f64 	[%rd236+736], %fd372;
	ld.global.f64 	%fd373, [%rd3+40];
	ld.global.u64 	%rd237, [%rd59];
	add.s64 	%rd238, %rd237, %rd32;
	st.f64 	[%rd238+744], %fd373;
	ld.global.u64 	%rd239, [%rd59];
	add.s64 	%rd240, %rd239, %rd32;
	st.f64 	[%rd240+752], %fd373;
	ld.global.f64 	%fd374, [%rd3+40];
	ld.global.u64 	%rd241, [%rd59];
	add.s64 	%rd242, %rd241, %rd32;
	st.f64 	[%rd242+760], %fd374;
	ld.global.u64 	%rd243, [%rd59];
	add.s64 	%rd244, %rd243, %rd32;
	st.f64 	[%rd244+768], %fd374;
	ld.global.f64 	%fd375, [%rd3+40];
	ld.global.u64 	%rd245, [%rd59];
	add.s64 	%rd246, %rd245, %rd32;
	st.f64 	[%rd246+776], %fd375;
	ld.global.u64 	%rd247, [%rd59];
	add.s64 	%rd248, %rd247, %rd32;
	st.f64 	[%rd248+784], %fd375;
	ld.global.f64 	%fd376, [%rd3+40];
	ld.global.u64 	%rd249, [%rd59];
	add.s64 	%rd250, %rd249, %rd32;
	st.f64 	[%rd250+792], %fd376;
	ld.global.u64 	%rd251, [%rd59];
	add.s64 	%rd252, %rd251, %rd32;
	st.f64 	[%rd252+800], %fd376;
	ld.global.f64 	%fd377, [%rd3+40];
	ld.global.u64 	%rd253, [%rd59];
	add.s64 	%rd254, %rd253, %rd32;
	st.f64 	[%rd254+808], %fd377;
	ld.global.u64 	%rd255, [%rd59];
	add.s64 	%rd256, %rd255, %rd32;
	st.f64 	[%rd256+816], %fd377;
	ld.global.f64 	%fd378, [%rd3+40];
	ld.global.u64 	%rd257, [%rd59];
	add.s64 	%rd258, %rd257, %rd32;
	st.f64 	[%rd258+824], %fd378;
	ld.global.u64 	%rd259, [%rd59];
	add.s64 	%rd260, %rd259, %rd32;
	st.f64 	[%rd260+832], %fd378;
	ld.global.f64 	%fd379, [%rd3+40];
	ld.global.u64 	%rd261, [%rd59];
	add.s64 	%rd262, %rd261, %rd32;
	st.f64 	[%rd262+840], %fd379;
	ld.global.u64 	%rd263, [%rd59];
	add.s64 	%rd264, %rd263, %rd32;
	st.f64 	[%rd264+848], %fd379;
	ld.global.f64 	%fd380, [%rd3+40];
	ld.global.u64 	%rd265, [%rd59];
	add.s64 	%rd266, %rd265, %rd32;
	st.f64 	[%rd266+856], %fd380;
$L__BB0_29:
	ret;

}
.func  (.param .align 16 .b8 func_retval0[16]) __internal_trig_reduction_slowpathd(
	.param .b64 __internal_trig_reduction_slowpathd_param_0
)
{
	.local .align 8 .b8 	__local_depot1[40];
	.reg .b64 	%SP;
	.reg .b64 	%SPL;
	.reg .pred 	%p<10>;
	.reg .b32 	%r<47>;
	.reg .b64 	%rd<74>;
	.reg .b64 	%fd<5>;

	mov.u64 	%SPL, __local_depot1;
	ld.param.f64 	%fd4, [__internal_trig_reduction_slowpathd_param_0];
	add.u64 	%rd1, %SPL, 0;
	{
	.reg .b32 %temp; 
	mov.b64 	{%temp, %r1}, %fd4;
	}
	shr.u32 	%r2, %r1, 20;
	and.b32  	%r3, %r2, 2047;
	setp.eq.s32 	%p1, %r3, 2047;
	mov.b32 	%r46, 0;
	@%p1 bra 	$L__BB1_9;
	add.s32 	%r20, %r3, -1024;
	mov.b64 	%rd20, %fd4;
	shl.b64 	%rd2, %rd20, 11;
	shr.u32 	%r4, %r20, 6;
	sub.s32 	%r45, 15, %r4;
	sub.s32 	%r21, 19, %r4;
	setp.lt.u32 	%p2, %r20, 128;
	selp.b32 	%r6, 18, %r21, %p2;
	setp.ge.s32 	%p3, %r45, %r6;
	mov.b64 	%rd70, 0;
	@%p3 bra 	$L__BB1_4;
	add.s32 	%r23, %r6, %r4;
	neg.s32 	%r43, %r23;
	or.b64  	%rd3, %rd2, -9223372036854775808;
	mov.b64 	%rd70, 0;
	mov.b32 	%r42, 0;
	mov.u64 	%rd25, __cudart_i2opi_d;
	mov.u32 	%r44, %r45;
$L__BB1_3:
	.pragma "nounroll";
	mul.wide.s32 	%rd22, %r42, 8;
	add.s64 	%rd23, %rd1, %rd22;
	mul.wide.s32 	%rd24, %r44, 8;
	add.s64 	%rd26, %rd25, %rd24;
	ld.global.nc.u64 	%rd27, [%rd26];
	{
	.reg .u32 %r0, %r1, %r2, %r3, %alo, %ahi, %blo, %bhi, %clo, %chi;
	mov.b64 	{%alo,%ahi}, %rd27;
	mov.b64 	{%blo,%bhi}, %rd3;
	mov.b64 	{%clo,%chi}, %rd70;
	mad.lo.cc.u32 	%r0, %alo, %blo, %clo;
	madc.hi.cc.u32 	%r1, %alo, %blo, %chi;
	madc.hi.u32 	%r2, %alo, %bhi, 0;
	mad.lo.cc.u32 	%r1, %alo, %bhi, %r1;
	madc.hi.cc.u32 	%r2, %ahi, %blo, %r2;
	madc.hi.u32 	%r3, %ahi, %bhi, 0;
	mad.lo.cc.u32 	%r1, %ahi, %blo, %r1;
	madc.lo.cc.u32 	%r2, %ahi, %bhi, %r2;
	addc.u32 	%r3, %r3, 0;
	mov.b64 	%rd28, {%r0,%r1};
	mov.b64 	%rd70, {%r2,%r3};
	}
	st.local.u64 	[%rd23], %rd28;
	add.s32 	%r44, %r44, 1;
	add.s32 	%r43, %r43, 1;
	add.s32 	%r42, %r42, 1;
	setp.ne.s32 	%p4, %r43, -15;
	mov.u32 	%r45, %r6;
	@%p4 bra 	$L__BB1_3;
$L__BB1_4:
	cvt.s64.s32 	%rd29, %r45;
	cvt.u64.u32 	%rd30, %r4;
	add.s64 	%rd31, %rd30, %rd29;
	shl.b64 	%rd32, %rd31, 3;
	add.s64 	%rd33, %rd1, %rd32;
	st.local.u64 	[%rd33+-120], %rd70;
	and.b32  	%r15, %r2, 63;
	ld.local.u64 	%rd72, [%rd1+16];
	ld.local.u64 	%rd71, [%rd1+24];
	setp.eq.s32 	%p5, %r15, 0;
	@%p5 bra 	$L__BB1_6;
	shl.b64 	%rd34, %rd71, %r15;
	shr.u64 	%rd35, %rd72, 1;
	xor.b32  	%r24, %r15, 63;
	shr.u64 	%rd36, %rd35, %r24;
	or.b64  	%rd71, %rd34, %rd36;
	ld.local.u64 	%rd37, [%rd1+8];
	shl.b64 	%rd38, %rd72, %r15;
	shr.u64 	%rd39, %rd37, 1;
	shr.u64 	%rd40, %rd39, %r24;
	or.b64  	%rd72, %rd38, %rd40;
$L__BB1_6:
	and.b32  	%r25, %r1, -2147483648;
	shr.u64 	%rd41, %rd71, 62;
	cvt.u32.u64 	%r26, %rd41;
	mov.b64 	{%r27, %r28}, %rd71;
	mov.b64 	{%r29, %r30}, %rd72;
	shf.l.wrap.b32 	%r31, %r30, %r27, 2;
	shf.l.wrap.b32 	%r32, %r27, %r28, 2;
	mov.b64 	%rd42, {%r31, %r32};
	shl.b64 	%rd43, %rd72, 2;
	shr.u64 	%rd44, %rd42, 63;
	cvt.u32.u64 	%r33, %rd44;
	add.s32 	%r34, %r33, %r26;
	setp.eq.s32 	%p6, %r25, 0;
	neg.s32 	%r35, %r34;
	selp.b32 	%r46, %r34, %r35, %p6;
	setp.gt.s64 	%p7, %rd42, -1;
	mov.b64 	%rd45, 0;
	{
	.reg .u32 %r0, %r1, %r2, %r3, %a0, %a1, %a2, %a3, %b0, %b1, %b2, %b3;
	mov.b64 	{%a0,%a1}, %rd45;
	mov.b64 	{%a2,%a3}, %rd45;
	mov.b64 	{%b0,%b1}, %rd43;
	mov.b64 	{%b2,%b3}, %rd42;
	sub.cc.u32 	%r0, %a0, %b0;
	subc.cc.u32 	%r1, %a1, %b1;
	subc.cc.u32 	%r2, %a2, %b2;
	subc.u32 	%r3, %a3, %b3;
	mov.b64 	%rd46, {%r0,%r1};
	mov.b64 	%rd47, {%r2,%r3};
	}
	xor.b32  	%r36, %r25, -2147483648;
	selp.b64 	%rd73, %rd42, %rd47, %p7;
	selp.b64 	%rd14, %rd43, %rd46, %p7;
	selp.b32 	%r17, %r25, %r36, %p7;
	clz.b64 	%r37, %rd73;
	cvt.u64.u32 	%rd15, %r37;
	setp.eq.s32 	%p8, %r37, 0;
	@%p8 bra 	$L__BB1_8;
	cvt.u32.u64 	%r38, %rd15;
	and.b32  	%r39, %r38, 63;
	shl.b64 	%rd48, %rd73, %r39;
	shr.u64 	%rd49, %rd14, 1;
	not.b32 	%r40, %r38;
	and.b32  	%r41, %r40, 63;
	shr.u64 	%rd50, %rd49, %r41;
	or.b64  	%rd73, %rd48, %rd50;
$L__BB1_8:
	mov.b64 	%rd51, -3958705157555305931;
	{
	.reg .u32 %r0, %r1, %r2, %r3, %alo, %ahi, %blo, %bhi;
	mov.b64 	{%alo,%ahi}, %rd73;
	mov.b64 	{%blo,%bhi}, %rd51;
	mul.lo.u32 	%r0, %alo, %blo;
	mul.hi.u32 	%r1, %alo, %blo;
	mad.lo.cc.u32 	%r1, %alo, %bhi, %r1;
	madc.hi.u32 	%r2, %alo, %bhi, 0;
	mad.lo.cc.u32 	%r1, %ahi, %blo, %r1;
	madc.hi.cc.u32 	%r2, %ahi, %blo, %r2;
	madc.hi.u32 	%r3, %ahi, %bhi, 0;
	mad.lo.cc.u32 	%r2, %ahi, %bhi, %r2;
	addc.u32 	%r3, %r3, 0;
	mov.b64 	%rd52, {%r0,%r1};
	mov.b64 	%rd53, {%r2,%r3};
	}
	setp.gt.s64 	%p9, %rd53, 0;
	{
	.reg .u32 %r0, %r1, %r2, %r3, %a0, %a1, %a2, %a3, %b0, %b1, %b2, %b3;
	mov.b64 	{%a0,%a1}, %rd52;
	mov.b64 	{%a2,%a3}, %rd53;
	mov.b64 	{%b0,%b1}, %rd52;
	mov.b64 	{%b2,%b3}, %rd53;
	add.cc.u32 	%r0, %a0, %b0;
	addc.cc.u32 	%r1, %a1, %b1;
	addc.cc.u32 	%r2, %a2, %b2;
	addc.u32 	%r3, %a3, %b3;
	mov.b64 	%rd54, {%r0,%r1};
	mov.b64 	%rd55, {%r2,%r3};
	}
	selp.b64 	%rd56, %rd55, %rd53, %p9;
	selp.s64 	%rd57, -1, 0, %p9;
	sub.s64 	%rd58, %rd57, %rd15;
	cvt.u64.u32 	%rd59, %r17;
	shl.b64 	%rd60, %rd59, 32;
	add.s64 	%rd61, %rd56, 1;
	shr.u64 	%rd62, %rd61, 10;
	add.s64 	%rd63, %rd62, 1;
	shr.u64 	%rd64, %rd63, 1;
	shl.b64 	%rd65, %rd58, 52;
	add.s64 	%rd66, %rd65, %rd64;
	add.s64 	%rd67, %rd66, 4602678819172646912;
	or.b64  	%rd68, %rd67, %rd60;
	mov.b64 	%fd4, %rd68;
$L__BB1_9:
	st.param.f64 	[func_retval0], %fd4;
	st.param.b32 	[func_retval0+8], %r46;
	ret;

}


// ===== COMPILED SASS (sm_100) =====

	.target	sm_100

	.elftype	@"ET_EXEC"


//--------------------- .note.nv.tkinfo           --------------------------
	.section	.note.nv.tkinfo,"",@"SHT_NOTE"
	.sectionflags	@"SHF_NOTE_NV_TKINFO"
	.tkinfo
        /*0018*/ 	.word	0x00000002
        /*0030*/ 	.string	""
        /*0030*/ 	.string	"ptxas"
        /*0030*/ 	.string	"Cuda compilation tools, release 13.0, V13.0.88"
        /*0030*/ 	.string	"Build cuda_13.0.r13.0/compiler.36424714_0"
        /*0030*/ 	.string	"-arch sm_100 -m 64 "



//--------------------- .note.nv.cuinfo           --------------------------
	.section	.note.nv.cuinfo,"",@"SHT_NOTE"
	.sectionflags	@"SHF_NOTE_NV_CUINFO"
        /*0018*/ 	.short	0x0002
        /*001a*/ 	.short	0x0064
        /*001c*/ 	.short	0x0082
	.zero		2


//--------------------- .nv.info                  --------------------------
	.section	.nv.info,"",@"SHT_CUDA_INFO"
	.align	4


	//----- nvinfo : EIATTR_REGCOUNT
	.align		4
        /*0000*/ 	.byte	0x04, 0x2f
        /*0002*/ 	.short	(.L_6 - .L_5)
	.align		4
.L_5:
        /*0004*/ 	.word	index@(_Z15evaluate_kernelPPKdPdPS2_i)
        /*0008*/ 	.word	0x00000020


	//----- nvinfo : EIATTR_FRAME_SIZE
	.align		4
.L_6:
        /*000c*/ 	.byte	0x04, 0x11
        /*000e*/ 	.short	(.L_8 - .L_7)
	.align		4
.L_7:
        /*0010*/ 	.word	index@($_Z15evaluate_kernelPPKdPdPS2_i$__internal_trig_reduction_slowpathd)
        /*0014*/ 	.word	0x00000028


	//----- nvinfo : EIATTR_FRAME_SIZE
	.align		4
.L_8:
        /*0018*/ 	.byte	0x04, 0x11
        /*001a*/ 	.short	(.L_10 - .L_9)
	.align		4
.L_9:
        /*001c*/ 	.word	index@(_Z15evaluate_kernelPPKdPdPS2_i)
        /*0020*/ 	.word	0x00000028


	//----- nvinfo : EIATTR_MIN_STACK_SIZE
	.align		4
.L_10:
        /*0024*/ 	.byte	0x04, 0x12
        /*0026*/ 	.short	(.L_12 - .L_11)
	.align		4
.L_11:
        /*0028*/ 	.word	index@(_Z15evaluate_kernelPPKdPdPS2_i)
        /*002c*/ 	.word	0x00000028
.L_12:


//--------------------- .nv.compat                --------------------------
	.section	.nv.compat,"",@"SHT_CUDA_COMPAT_INFO"
	.align	4
        /*0000*/ 	.byte	0x02, 0x09, 0x00, 0x00, 0x02, 0x02, 0x01, 0x00, 0x02, 0x05, 0x05, 0x00, 0x03, 0x07, 0x01, 0x01
        /*0010*/ 	.byte	0x02, 0x03, 0x00, 0x00, 0x02, 0x06, 0x01, 0x00, 0x04, 0x0b, 0x08, 0x00, 0x01, 0x00, 0x00, 0x00
        /*0020*/ 	.byte	0x00, 0x00, 0x00, 0x00


//--------------------- .nv.info._Z15evaluate_kernelPPKdPdPS2_i --------------------------
	.section	.nv.info._Z15evaluate_kernelPPKdPdPS2_i,"",@"SHT_CUDA_INFO"
	.sectionflags	@""
	.align	4


	//----- nvinfo : EIATTR_CUDA_API_VERSION
	.align		4
        /*0000*/ 	.byte	0x04, 0x37
        /*0002*/ 	.short	(.L_14 - .L_13)
.L_13:
        /*0004*/ 	.word	0x00000082


	//----- nvinfo : EIATTR_KPARAM_INFO
	.align		4
.L_14:
        /*0008*/ 	.byte	0x04, 0x17
        /*000a*/ 	.short	(.L_16 - .L_15)
.L_15:
        /*000c*/ 	.word	0x00000000
        /*0010*/ 	.short	0x0003
        /*0012*/ 	.short	0x0018
        /*0014*/ 	.byte	0x00, 0xf0, 0x11, 0x00


	//----- nvinfo : EIATTR_KPARAM_INFO
	.align		4
.L_16:
        /*0018*/ 	.byte	0x04, 0x17
        /*001a*/ 	.short	(.L_18 - .L_17)
.L_17:
        /*001c*/ 	.word	0x00000000
        /*0020*/ 	.short	0x0002
        /*0022*/ 	.short	0x0010
        /*0024*/ 	.byte	0x00, 0xf5, 0x21, 0x00


	//----- nvinfo : EIATTR_KPARAM_INFO
	.align		4
.L_18:
        /*0028*/ 	.byte	0x04, 0x17
        /*002a*/ 	.short	(.L_20 - .L_19)
.L_19:
        /*002c*/ 	.word	0x00000000
        /*0030*/ 	.short	0x0001
        /*0032*/ 	.short	0x0008
        /*0034*/ 	.byte	0x00, 0xf5, 0x21, 0x00


	//----- nvinfo : EIATTR_KPARAM_INFO
	.align		4
.L_20:
        /*0038*/ 	.byte	0x04, 0x17
        /*003a*/ 	.short	(.L_22 - .L_21)
.L_21:
        /*003c*/ 	.word	0x00000000
        /*0040*/ 	.short	0x0000
        /*0042*/ 	.short	0x0000
        /*0044*/ 	.byte	0x00, 0xf5, 0x21, 0x00


	//----- nvinfo : EIATTR_SPARSE_MMA_MASK
	.align		4
.L_22:
        /*0048*/ 	.byte	0x03, 0x50
        /*004a*/ 	.short	0x0000


	//----- nvinfo : EIATTR_MAXREG_COUNT
	.align		4
        /*004c*/ 	.byte	0x03, 0x1b
        /*004e*/ 	.short	0x00ff


	//----- nvinfo : EIATTR_MERCURY_ISA_VERSION
	.align		4
        /*0050*/ 	.byte	0x03, 0x5f
        /*0052*/ 	.short	0x0101


	//----- nvinfo : EIATTR_VRC_CTA_INIT_COUNT
	.align		4
        /*0054*/ 	.byte	0x02, 0x4a
	.zero		1
	.zero		1


	//----- nvinfo : EIATTR_EXIT_INSTR_OFFSETS
	.align		4
        /*0058*/ 	.byte	0x04, 0x1c
        /*005a*/ 	.short	(.L_24 - .L_23)


	//   ....[0]....
.L_23:
        /*005c*/ 	.word	0x00000080


	//   ....[1]....
        /*0060*/ 	.word	0x00003c20


	//----- nvinfo : EIATTR_CRS_STACK_SIZE
	.align		4
.L_24:
        /*0064*/ 	.byte	0x04, 0x1e
        /*0066*/ 	.short	(.L_26 - .L_25)
.L_25:
        /*0068*/ 	.word	0x00000000


	//----- nvinfo : EIATTR_CBANK_PARAM_SIZE
	.align		4
.L_26:
        /*006c*/ 	.byte	0x03, 0x19
        /*006e*/ 	.short	0x001c


	//----- nvinfo : EIATTR_PARAM_CBANK
	.align		4
        /*0070*/ 	.byte	0x04, 0x0a
        /*0072*/ 	.short	(.L_28 - .L_27)
	.align		4
.L_27:
        /*0074*/ 	.word	index@(.nv.constant0._Z15evaluate_kernelPPKdPdPS2_i)
        /*0078*/ 	.short	0x0380
        /*007a*/ 	.short	0x001c


	//----- nvinfo : EIATTR_SW_WAR
	.align		4
.L_28:
        /*007c*/ 	.byte	0x04, 0x36
        /*007e*/ 	.short	(.L_30 - .L_29)
.L_29:
        /*0080*/ 	.word	0x00000008
.L_30:


//--------------------- .nv.callgraph             --------------------------
	.section	.nv.callgraph,"",@"SHT_CUDA_CALLGRAPH"
	.align	4
	.sectionentsize	8
	.align		4
        /*0000*/ 	.word	0x00000000
	.align		4
        /*0004*/ 	.word	0xffffffff
	.align		4
        /*0008*/ 	.word	0x00000000
	.align		4
        /*000c*/ 	.word	0xfffffffe
	.align		4
        /*0010*/ 	.word	0x00000000
	.align		4
        /*0014*/ 	.word	0xfffffffd
	.align		4
        /*0018*/ 	.word	0x00000000
	.align		4
        /*001c*/ 	.word	0xfffffffc


//--------------------- .nv.constant3             --------------------------
	.section	.nv.constant3,"a",@progbits
	.align	4
.nv.constant3:
	.type		nnz_in,@object
	.size		nnz_in,(nnz_out - nnz_in)
nnz_in:
        /*0000*/ 	.byte	0x13, 0x00, 0x00, 0x00
	.type		nnz_out,@object
	.size		nnz_out,(n_w - nnz_out)
nnz_out:
        /*0004*/ 	.byte	0x6c, 0x00, 0x00, 0x00
	.type		n_w,@object
	.size		n_w,(.L_2 - n_w)
n_w:
        /*0008*/ 	.byte	0x1b, 0x00, 0x00, 0x00
.L_2:


//--------------------- .nv.constant4             --------------------------
	.section	.nv.constant4,"a",@progbits
	.align	8
	.align		8
.nv.constant4:
        /*0000*/ 	.dword	__cudart_i2opi_d
	.align		8
        /*0008*/ 	.dword	__cudart_sin_cos_coeffs


//--------------------- .text._Z15evaluate_kernelPPKdPdPS2_i --------------------------
	.section	.text._Z15evaluate_kernelPPKdPdPS2_i,"ax",@progbits
	.align	128
        .global         _Z15evaluate_kernelPPKdPdPS2_i
        .type           _Z15evaluate_kernelPPKdPdPS2_i,@function
        .size           _Z15evaluate_kernelPPKdPdPS2_i,(.L_x_26 - _Z15evaluate_kernelPPKdPdPS2_i)
        .other          _Z15evaluate_kernelPPKdPdPS2_i,@"STO_CUDA_ENTRY STV_DEFAULT"
_Z15evaluate_kernelPPKdPdPS2_i:
.text._Z15evaluate_kernelPPKdPdPS2_i:
[----:B------:R-:W0:Y:S01]  /*0000*/  LDC R1, c[0x0][0x37c] ;  /* 0x0000df00ff017b82 */ /* 0x000e220000000800 */
[----:B------:R-:W1:Y:S07]  /*0010*/  S2R R3, SR_TID.X ;  /* 0x0000000000037919 */ /* 0x000e6e0000002100 */
[----:B------:R-:W1:Y:S01]  /*0020*/  S2UR UR4, SR_CTAID.X ;  /* 0x00000000000479c3 */ /* 0x000e620000002500 */
[----:B------:R-:W2:Y:S01]  /*0030*/  LDCU UR5, c[0x0][0x398] ;  /* 0x00007300ff0577ac */ /* 0x000ea20008000800 */
[----:B0-----:R-:W-:-:S06]  /*0040*/  VIADD R1, R1, 0xffffffd8 ;  /* 0xffffffd801017836 */ /* 0x001fcc0000000000 */
[----:B------:R-:W1:Y:S02]  /*0050*/  LDC R2, c[0x0][0x360] ;  /* 0x0000d800ff027b82 */ /* 0x000e640000000800 */
[----:B-1----:R-:W-:-:S05]  /*0060*/  IMAD R2, R2, UR4, R3 ;  /* 0x0000000402027c24 */ /* 0x002fca000f8e0203 */
[----:B--2---:R-:W-:-:S13]  /*0070*/  ISETP.GE.AND P0, PT, R2, UR5, PT ;  /* 0x0000000502007c0c */ /* 0x004fda000bf06270 */
[----:B------:R-:W-:Y:S05]  /*0080*/  @P0 EXIT ;  /* 0x000000000000094d */ /* 0x000fea0003800000 */
[----:B------:R-:W0:Y:S01]  /*0090*/  LDC.64 R4, c[0x0][0x380] ;  /* 0x0000e000ff047b82 */ /* 0x000e220000000a00 */
[----:B------:R-:W0:Y:S01]  /*00a0*/  LDCU.64 UR4, c[0x0][0x358] ;  /* 0x00006b00ff0477ac */ /* 0x000e220008000a00 */
[----:B------:R-:W1:Y:S06]  /*00b0*/  LDCU UR6, c[0x3][URZ] ;  /* 0x00c00000ff0677ac */ /* 0x000e6c0008000800 */
[----:B------:R-:W2:Y:S01]  /*00c0*/  LDC.64 R6, c[0x0][0x388] ;  /* 0x0000e200ff067b82 */ /* 0x000ea20000000a00 */
[----:B0-----:R-:W3:Y:S01]  /*00d0*/  LDG.E.64 R4, desc[UR4][R4.64] ;  /* 0x0000000404047981 */ /* 0x001ee2000c1e1b00 */
[----:B-1----:R-:W-:Y:S01]  /*00e0*/  IMAD R0, R2, UR6, RZ ;  /* 0x0000000602007c24 */ /* 0x002fe2000f8e02ff */
[----:B------:R-:W0:Y:S03]  /*00f0*/  LDCU UR6, c[0x3][0x8] ;  /* 0x00c00100ff0677ac */ /* 0x000e260008000800 */
[----:B---3--:R-:W-:-:S06]  /*0100*/  IMAD.WIDE R22, R0, 0x8, R4 ;  /* 0x0000000800167825 */ /* 0x008fcc00078e0204 */
[----:B------:R-:W3:Y:S01]  /*0110*/  LD.E.64 R22, desc[UR4][R22.64+0x40] ;  /* 0x0000400416167980 */ /* 0x000ee2000c101b00 */
[----:B0-----:R-:W-:Y:S01]  /*0120*/  IMAD R3, R2, UR6, RZ ;  /* 0x0000000602037c24 */ /* 0x001fe2000f8e02ff */
[----:B------:R-:W-:Y:S03]  /*0130*/  BSSY.RECONVERGENT B0, `(.L_x_0) ;  /* 0x0000020000007945 */ /* 0x000fe60003800200 */
[----:B--2---:R-:W-:-:S05]  /*0140*/  IMAD.WIDE R6, R3, 0x8, R6 ;  /* 0x0000000803067825 */ /* 0x004fca00078e0206 */
[----:B---3--:R0:W-:Y:S01]  /*0150*/  STG.E.64 desc[UR4][R6.64], R22 ;  /* 0x0000001606007986 */ /* 0x0081e2000c101b04 */
[----:B------:R-:W-:-:S14]  /*0160*/  DSETP.NEU.AND P0, PT, |R22|, +INF , PT ;  /* 0x7ff000001600742a */ /* 0x000fdc0003f0d200 */
[----:B------:R-:W-:Y:S01]  /*0170*/  @!P0 DMUL R4, RZ, R22 ;  /* 0x00000016ff048228 */ /* 0x000fe20000000000 */
[----:B------:R-:W-:Y:S01]  /*0180*/  @!P0 IMAD.MOV.U32 R3, RZ, RZ, 0x1 ;  /* 0x00000001ff038424 */ /* 0x000fe200078e00ff */
[----:B0-----:R-:W-:Y:S09]  /*0190*/  @!P0 BRA `(.L_x_1) ;  /* 0x0000000000648947 */ /* 0x001ff20003800000 */
[----:B------:R-:W-:Y:S01]  /*01a0*/  UMOV UR6, 0x6dc9c883 ;  /* 0x6dc9c88300067882 */ /* 0x000fe20000000000 */
[----:B------:R-:W-:Y:S01]  /*01b0*/  UMOV UR7, 0x3fe45f30 ;  /* 0x3fe45f3000077882 */ /* 0x000fe20000000000 */
[C---:B------:R-:W-:Y:S01]  /*01c0*/  DSETP.GE.AND P0, PT, |R22|.reuse, 2.14748364800000000000e+09, PT ;  /* 0x41e000001600742a */ /* 0x040fe20003f06200 */
[----:B------:R-:W-:Y:S01]  /*01d0*/  BSSY.RECONVERGENT B1, `(.L_x_2) ;  /* 0x0000014000017945 */ /* 0x000fe20003800200 */
[----:B------:R-:W-:Y:S01]  /*01e0*/  DMUL R8, R22, UR6 ;  /* 0x0000000616087c28 */ /* 0x000fe20008000000 */
[----:B------:R-:W-:Y:S01]  /*01f0*/  UMOV UR6, 0x54442d18 ;  /* 0x54442d1800067882 */ /* 0x000fe20000000000 */
[----:B------:R-:W-:-:S04]  /*0200*/  UMOV UR7, 0x3ff921fb ;  /* 0x3ff921fb00077882 */ /* 0x000fc80000000000 */
[----:B------:R-:W0:Y:S08]  /*0210*/  F2I.F64 R3, R8 ;  /* 0x0000000800037311 */ /* 0x000e300000301100 */
[----:B0-----:R-:W0:Y:S02]  /*0220*/  I2F.F64 R4, R3 ;  /* 0x0000000300047312 */ /* 0x001e240000201c00 */
[----:B0-----:R-:W-:Y:S01]  /*0230*/  DFMA R10, R4, -UR6, R22 ;  /* 0x80000006040a7c2b */ /* 0x001fe20008000016 */
[----:B------:R-:W-:Y:S01]  /*0240*/  UMOV UR6, 0x33145c00 ;  /* 0x33145c0000067882 */ /* 0x000fe20000000000 */
[----:B------:R-:W-:-:S06]  /*0250*/  UMOV UR7, 0x3c91a626 ;  /* 0x3c91a62600077882 */ /* 0x000fcc0000000000 */
[----:B------:R-:W-:Y:S01]  /*0260*/  DFMA R10, R4, -UR6, R10 ;  /* 0x80000006040a7c2b */ /* 0x000fe2000800000a */
[----:B------:R-:W-:Y:S01]  /*0270*/  UMOV UR6, 0x252049c0 ;  /* 0x252049c000067882 */ /* 0x000fe20000000000 */
[----:B------:R-:W-:-:S06]  /*0280*/  UMOV UR7, 0x397b839a ;  /* 0x397b839a00077882 */ /* 0x000fcc0000000000 */
[----:B------:R-:W-:Y:S01]  /*0290*/  DFMA R4, R4, -UR6, R10 ;  /* 0x8000000604047c2b */ /* 0x000fe2000800000a */
[----:B------:R-:W-:Y:S10]  /*02a0*/  @!P0 BRA `(.L_x_3) ;  /* 0x0000000000188947 */ /* 0x000ff40003800000 */
[----:B------:R-:W-:Y:S01]  /*02b0*/  IMAD.MOV.U32 R10, RZ, RZ, R22 ;  /* 0x000000ffff0a7224 */ /* 0x000fe200078e0016 */
[----:B------:R-:W-:Y:S02]  /*02c0*/  MOV R19, R23 ;  /* 0x0000001700137202 */ /* 0x000fe40000000f00 */
[----:B------:R-:W-:-:S07]  /*02d0*/  MOV R24, 0x2f0 ;  /* 0x000002f000187802 */ /* 0x000fce0000000f00 */
[----:B------:R-:W-:Y:S05]  /*02e0*/  CALL.REL.NOINC `($_Z15evaluate_kernelPPKdPdPS2_i$__internal_trig_reduction_slowpathd) ;  /* 0x0000003800507944 */ /* 0x000fea0003c00000 */
[----:B------:R-:W-:Y:S02]  /*02f0*/  IMAD.MOV.U32 R4, RZ, RZ, R28 ;  /* 0x000000ffff047224 */ /* 0x000fe400078e001c */
[----:B------:R-:W-:-:S07]  /*0300*/  IMAD.MOV.U32 R5, RZ, RZ, R29 ;  /* 0x000000ffff057224 */ /* 0x000fce00078e001d */
.L_x_3:
[----:B------:R-:W-:Y:S05]  /*0310*/  BSYNC.RECONVERGENT B1 ;  /* 0x0000000000017941 */ /* 0x000fea0003800200 */
.L_x_2:
[----:B------:R-:W-:-:S07]  /*0320*/  VIADD R3, R3, 0x1 ;  /* 0x0000000103037836 */ /* 0x000fce0000000000 */
.L_x_1:
[----:B------:R-:W-:Y:S05]  /*0330*/  BSYNC.RECONVERGENT B0 ;  /* 0x0000000000007941 */ /* 0x000fea0003800200 */
.L_x_0:
[----:B------:R-:W0:Y:S01]  /*0340*/  LDCU.64 UR6, c[0x4][0x8] ;  /* 0x01000100ff0677ac */ /* 0x000e220008000a00 */
[----:B------:R-:W-:-:S04]  /*0350*/  SHF.L.U32 R8, R3, 0x6, RZ ;  /* 0x0000000603087819 */ /* 0x000fc800000006ff */
[----:B------:R-:W-:-:S04]  /*0360*/  LOP3.LUT R8, R8, 0x40, RZ, 0xc0, !PT ;  /* 0x0000004008087812 */ /* 0x000fc800078ec0ff */
[----:B0-----:R-:W-:-:S05]  /*0370*/  IADD3 R26, P0, PT, R8, UR6, RZ ;  /* 0x00000006081a7c10 */ /* 0x001fca000ff1e0ff */
[----:B------:R-:W-:-:S05]  /*0380*/  IMAD.X R27, RZ, RZ, UR7, P0 ;  /* 0x00000007ff1b7e24 */ /* 0x000fca00080e06ff */
[----:B------:R-:W2:Y:S04]  /*0390*/  LDG.E.128.CONSTANT R8, desc[UR4][R26.64] ;  /* 0x000000041a087981 */ /* 0x000ea8000c1e9d00 */
[----:B------:R-:W3:Y:S04]  /*03a0*/  LDG.E.128.CONSTANT R12, desc[UR4][R26.64+0x10] ;  /* 0x000010041a0c7981 */ /* 0x000ee8000c1e9d00 */
[----:B------:R-:W4:Y:S01]  /*03b0*/  LDG.E.128.CONSTANT R16, desc[UR4][R26.64+0x20] ;  /* 0x000020041a107981 */ /* 0x000f22000c1e9d00 */
[----:B------:R-:W-:Y:S01]  /*03c0*/  LOP3.LUT R20, R3, 0x1, RZ, 0xc0, !PT ;  /* 0x0000000103147812 */ /* 0x000fe200078ec0ff */
[----:B------:R-:W-:-:S02]  /*03d0*/  IMAD.MOV.U32 R24, RZ, RZ, 0x20fd8164 ;  /* 0x20fd8164ff187424 */ /* 0x000fc400078e00ff */
[----:B------:R-:W-:Y:S01]  /*03e0*/  IMAD.MOV.U32 R25, RZ, RZ, 0x3da8ff83 ;  /* 0x3da8ff83ff197424 */ /* 0x000fe200078e00ff */
[----:B------:R-:W-:Y:S01]  /*03f0*/  ISETP.NE.U32.AND P0, PT, R20, 0x1, PT ;  /* 0x000000011400780c */ /* 0x000fe20003f05070 */
[----:B------:R-:W-:-:S03]  /*0400*/  DMUL R20, R4, R4 ;  /* 0x0000000404147228 */ /* 0x000fc60000000000 */
[----:B------:R-:W-:Y:S02]  /*0410*/  FSEL R24, R24, -8.06006814911005101289e+34, !P0 ;  /* 0xf9785eba18187808 */ /* 0x000fe40004000000 */
[----:B------:R-:W-:-:S06]  /*0420*/  FSEL R25, -R25, 0.11223486810922622681, !P0 ;  /* 0x3de5db6519197808 */ /* 0x000fcc0004000100 */
[----:B--2---:R-:W-:-:S08]  /*0430*/  DFMA R8, R20, R24, R8 ;  /* 0x000000181408722b */ /* 0x004fd00000000008 */
[C---:B------:R-:W-:Y:S01]  /*0440*/  DFMA R8, R20.reuse, R8, R10 ;  /* 0x000000081408722b */ /* 0x040fe2000000000a */
[----:B------:R-:W0:Y:S07]  /*0450*/  LDC.64 R10, c[0x0][0x380] ;  /* 0x0000e000ff0a7b82 */ /* 0x000e2e0000000a00 */
[----:B---3--:R-:W-:-:S08]  /*0460*/  DFMA R8, R20, R8, R12 ;  /* 0x000000081408722b */ /* 0x008fd0000000000c */
[----:B------:R-:W-:-:S08]  /*0470*/  DFMA R8, R20, R8, R14 ;  /* 0x000000081408722b */ /* 0x000fd0000000000e */
[----:B----4-:R-:W-:-:S08]  /*0480*/  DFMA R8, R20, R8, R16 ;  /* 0x000000081408722b */ /* 0x010fd00000000010 */
[----:B------:R-:W-:-:S08]  /*0490*/  DFMA R8, R20, R8, R18 ;  /* 0x000000081408722b */ /* 0x000fd00000000012 */
[----:B------:R-:W-:Y:S02]  /*04a0*/  DFMA R4, R8, R4, R4 ;  /* 0x000000040804722b */ /* 0x000fe40000000004 */
[----:B------:R-:W-:-:S10]  /*04b0*/  DFMA R8, R20, R8, 1 ;  /* 0x3ff000001408742b */ /* 0x000fd40000000008 */
[----:B------:R-:W-:Y:S02]  /*04c0*/  FSEL R8, R8, R4, !P0 ;  /* 0x0000000408087208 */ /* 0x000fe40004000000 */
[----:B------:R-:W-:Y:S02]  /*04d0*/  FSEL R9, R9, R5, !P0 ;  /* 0x0000000509097208 */ /* 0x000fe40004000000 */
[----:B------:R-:W-:-:S04]  /*04e0*/  LOP3.LUT P0, RZ, R3, 0x2, RZ, 0xc0, !PT ;  /* 0x0000000203ff7812 */ /* 0x000fc8000780c0ff */
[----:B------:R-:W-:-:S10]  /*04f0*/  DADD R4, RZ, -R8 ;  /* 0x00000000ff047229 */ /* 0x000fd40000000808 */
[----:B------:R-:W-:Y:S02]  /*0500*/  FSEL R4, R8, R4, !P0 ;  /* 0x0000000408047208 */ /* 0x000fe40004000000 */
[----:B------:R-:W-:-:S05]  /*0510*/  FSEL R5, R9, R5, !P0 ;  /* 0x0000000509057208 */ /* 0x000fca0004000000 */
[----:B------:R1:W-:Y:S04]  /*0520*/  STG.E.64 desc[UR4][R6.64+0x8], R4 ;  /* 0x0000080406007986 */ /* 0x0003e8000c101b04 */
[----:B0-----:R-:W2:Y:S02]  /*0530*/  LDG.E.64 R8, desc[UR4][R10.64] ;  /* 0x000000040a087981 */ /* 0x001ea4000c1e1b00 */
[----:B--2---:R-:W-:-:S05]  /*0540*/  IMAD.WIDE R8, R0, 0x8, R8 ;  /* 0x0000000800087825 */ /* 0x004fca00078e0208 */
[----:B------:R-:W2:Y:S01]  /*0550*/  LD.E.64 R20, desc[UR4][R8.64+0x48] ;  /* 0x0000480408147980 */ /* 0x000ea2000c101b00 */
[----:B------:R-:W-:Y:S01]  /*0560*/  BSSY.RECONVERGENT B0, `(.L_x_4) ;  /* 0x000001c000007945 */ /* 0x000fe20003800200 */
[----:B--2---:R-:W-:-:S14]  /*0570*/  DSETP.NEU.AND P0, PT, |R20|, +INF , PT ;  /* 0x7ff000001400742a */ /* 0x004fdc0003f0d200 */
[----:B------:R-:W-:Y:S01]  /*0580*/  @!P0 DMUL R28, RZ, R20 ;  /* 0x00000014ff1c8228 */ /* 0x000fe20000000000 */
[----:B------:R-:W-:Y:S01]  /*0590*/  @!P0 MOV R3, 0x1 ;  /* 0x0000000100038802 */ /* 0x000fe20000000f00 */
[----:B-1----:R-:W-:Y:S09]  /*05a0*/  @!P0 BRA `(.L_x_5) ;  /* 0x00000000005c8947 */ /* 0x002ff20003800000 */
        /* <DEDUP_REMOVED lines=18> */
[----:B------:R-:W-:Y:S01]  /*06d0*/  MOV R24, 0x700 ;  /* 0x0000070000187802 */ /* 0x000fe20000000f00 */
[----:B------:R-:W-:-:S07]  /*06e0*/  IMAD.MOV.U32 R19, RZ, RZ, R21 ;  /* 0x000000ffff137224 */ /* 0x000fce00078e0015 */
[----:B------:R-:W-:Y:S05]  /*06f0*/  CALL.REL.NOINC `($_Z15evaluate_kernelPPKdPdPS2_i$__internal_trig_reduction_slowpathd) ;  /* 0x00000034004c7944 */ /* 0x000fea0003c00000 */
.L_x_7:
[----:B------:R-:W-:Y:S05]  /*0700*/  BSYNC.RECONVERGENT B1 ;  /* 0x0000000000017941 */ /* 0x000fea0003800200 */
.L_x_6:
[----:B------:R-:W-:-:S07]  /*0710*/  VIADD R3, R3, 0x1 ;  /* 0x0000000103037836 */ /* 0x000fce0000000000 */
.L_x_5:
[----:B------:R-:W-:Y:S05]  /*0720*/  BSYNC.RECONVERGENT B0 ;  /* 0x0000000000007941 */ /* 0x000fea0003800200 */
.L_x_4:
        /* <DEDUP_REMOVED lines=9> */
[----:B------:R-:W-:Y:S01]  /*07c0*/  IMAD.MOV.U32 R25, RZ, RZ, 0x3da8ff83 ;  /* 0x3da8ff83ff197424 */ /* 0x000fe200078e00ff */
[----:B------:R-:W-:Y:S01]  /*07d0*/  DMUL R26, R28, R28 ;  /* 0x0000001c1c1a7228 */ /* 0x000fe20000000000 */
[----:B------:R-:W-:Y:S01]  /*07e0*/  BSSY.RECONVERGENT B0, `(.L_x_8) ;  /* 0x000002f000007945 */ /* 0x000fe20003800200 */
[----:B------:R-:W-:Y:S01]  /*07f0*/  ISETP.NE.U32.AND P0, PT, R24, 0x1, PT ;  /* 0x000000011800780c */ /* 0x000fe20003f05070 */
[----:B------:R-:W-:-:S03]  /*0800*/  IMAD.MOV.U32 R24, RZ, RZ, 0x20fd8164 ;  /* 0x20fd8164ff187424 */ /* 0x000fc600078e00ff */
[----:B------:R-:W-:Y:S02]  /*0810*/  FSEL R25, -R25, 0.11223486810922622681, !P0 ;  /* 0x3de5db6519197808 */ /* 0x000fe40004000100 */
[----:B------:R-:W-:-:S06]  /*0820*/  FSEL R24, R24, -8.06006814911005101289e+34, !P0 ;  /* 0xf9785eba18187808 */ /* 0x000fcc0004000000 */
[----:B--2---:R-:W-:-:S08]  /*0830*/  DFMA R8, R26, R24, R8 ;  /* 0x000000181a08722b */ /* 0x004fd00000000008 */
[----:B------:R-:W-:-:S08]  /*0840*/  DFMA R8, R26, R8, R10 ;  /* 0x000000081a08722b */ /* 0x000fd0000000000a */
        /* <DEDUP_REMOVED lines=11> */
[----:B------:R-:W-:Y:S01]  /*0900*/  FSEL R9, R11, R9, !P0 ;  /* 0x000000090b097208 */ /* 0x000fe20004000000 */
[----:B------:R-:W-:-:S04]  /*0910*/  DSETP.NEU.AND P0, PT, |R22|, +INF , PT ;  /* 0x7ff000001600742a */ /* 0x000fc80003f0d200 */
[----:B------:R0:W-:Y:S01]  /*0920*/  STG.E.64 desc[UR4][R6.64+0x18], R8 ;  /* 0x0000180806007986 */ /* 0x0001e2000c101b04 */
[----:B------:R-:W-:-:S09]  /*0930*/  DMUL R4, R4, R8 ;  /* 0x0000000804047228 */ /* 0x000fd20000000000 */
[----:B------:R-:W-:Y:S01]  /*0940*/  @!P0 DMUL R24, RZ, R22 ;  /* 0x00000016ff188228 */ /* 0x000fe20000000000 */
[----:B------:R-:W-:Y:S01]  /*0950*/  @!P0 MOV R3, RZ ;  /* 0x000000ff00038202 */ /* 0x000fe20000000f00 */
[----:B------:R-:W-:Y:S09]  /*0960*/  @!P0 BRA `(.L_x_9) ;  /* 0x0000000000588947 */ /* 0x000ff20003800000 */
[----:B------:R-:W-:Y:S01]  /*0970*/  UMOV UR6, 0x6dc9c883 ;  /* 0x6dc9c88300067882 */ /* 0x000fe20000000000 */
[----:B------:R-:W-:Y:S01]  /*0980*/  UMOV UR7, 0x3fe45f30 ;  /* 0x3fe45f3000077882 */ /* 0x000fe20000000000 */
[C---:B------:R-:W-:Y:S02]  /*0990*/  DSETP.GE.AND P0, PT, |R22|.reuse, 2.14748364800000000000e+09, PT ;  /* 0x41e000001600742a */ /* 0x040fe40003f06200 */
[----:B0-----:R-:W-:Y:S01]  /*09a0*/  DMUL R8, R22, UR6 ;  /* 0x0000000616087c28 */ /* 0x001fe20008000000 */
        /* <DEDUP_REMOVED lines=16> */
[----:B------:R-:W-:Y:S01]  /*0ab0*/  IMAD.MOV.U32 R24, RZ, RZ, R28 ;  /* 0x000000ffff187224 */ /* 0x000fe200078e001c */
[----:B------:R-:W-:-:S07]  /*0ac0*/  MOV R25, R29 ;  /* 0x0000001d00197202 */ /* 0x000fce0000000f00 */
.L_x_9:
[----:B------:R-:W-:Y:S05]  /*0ad0*/  BSYNC.RECONVERGENT B0 ;  /* 0x0000000000007941 */ /* 0x000fea0003800200 */
.L_x_8:
[----:B------:R-:W1:Y:S01]  /*0ae0*/  LDCU.64 UR6, c[0x4][0x8] ;  /* 0x01000100ff0677ac */ /* 0x000e620008000a00 */
[----:B0-----:R-:W-:-:S05]  /*0af0*/  IMAD.SHL.U32 R8, R3, 0x40, RZ ;  /* 0x0000004003087824 */ /* 0x001fca00078e00ff */
[----:B------:R-:W-:-:S04]  /*0b00*/  LOP3.LUT R8, R8, 0x40, RZ, 0xc0, !PT ;  /* 0x0000004008087812 */ /* 0x000fc800078ec0ff */
[----:B-1----:R-:W-:-:S05]  /*0b10*/  IADD3 R28, P0, PT, R8, UR6, RZ ;  /* 0x00000006081c7c10 */ /* 0x002fca000ff1e0ff */
[----:B------:R-:W-:-:S05]  /*0b20*/  IMAD.X R29, RZ, RZ, UR7, P0 ;  /* 0x00000007ff1d7e24 */ /* 0x000fca00080e06ff */
[----:B------:R-:W2:Y:S04]  /*0b30*/  LDG.E.128.CONSTANT R8, desc[UR4][R28.64] ;  /* 0x000000041c087981 */ /* 0x000ea8000c1e9d00 */
[----:B------:R-:W3:Y:S04]  /*0b40*/  LDG.E.128.CONSTANT R12, desc[UR4][R28.64+0x10] ;  /* 0x000010041c0c7981 */ /* 0x000ee8000c1e9d00 */
[----:B------:R-:W4:Y:S01]  /*0b50*/  LDG.E.128.CONSTANT R16, desc[UR4][R28.64+0x20] ;  /* 0x000020041c107981 */ /* 0x000f22000c1e9d00 */
[----:B------:R-:W-:Y:S01]  /*0b60*/  LOP3.LUT R22, R3, 0x1, RZ, 0xc0, !PT ;  /* 0x0000000103167812 */ /* 0x000fe200078ec0ff */
[----:B------:R-:W-:Y:S01]  /*0b70*/  DMUL R26, R24, R24 ;  /* 0x00000018181a7228 */ /* 0x000fe20000000000 */
[----:B------:R-:W-:Y:S01]  /*0b80*/  MOV R23, 0x3da8ff83 ;  /* 0x3da8ff8300177802 */ /* 0x000fe20000000f00 */
        /* <DEDUP_REMOVED lines=20> */
[----:B------:R0:W-:Y:S10]  /*0cd0*/  STG.E.64 desc[UR4][R6.64], R22 ;  /* 0x0000001606007986 */ /* 0x0001f4000c101b04 */
[----:B------:R-:W-:Y:S01]  /*0ce0*/  @!P0 DMUL R24, RZ, R20 ;  /* 0x00000014ff188228 */ /* 0x000fe20000000000 */
[----:B------:R-:W-:Y:S01]  /*0cf0*/  @!P0 IMAD.MOV.U32 R3, RZ, RZ, RZ ;  /* 0x000000ffff038224 */ /* 0x000fe200078e00ff */
[----:B------:R-:W-:Y:S09]  /*0d00*/  @!P0 BRA `(.L_x_11) ;  /* 0x0000000000588947 */ /* 0x000ff20003800000 */
[----:B------:R-:W-:Y:S01]  /*0d10*/  UMOV UR6, 0x6dc9c883 ;  /* 0x6dc9c88300067882 */ /* 0x000fe20000000000 */
[----:B------:R-:W-:Y:S01]  /*0d20*/  UMOV UR7, 0x3fe45f30 ;  /* 0x3fe45f3000077882 */ /* 0x000fe20000000000 */
[C---:B------:R-:W-:Y:S02]  /*0d30*/  DSETP.GE.AND P0, PT, |R20|.reuse, 2.14748364800000000000e+09, PT ;  /* 0x41e000001400742a */ /* 0x040fe40003f06200 */
[----:B------:R-:W-:Y:S01]  /*0d40*/  DMUL R8, R20, UR6 ;  /* 0x0000000614087c28 */ /* 0x000fe20008000000 */
[----:B------:R-:W-:Y:S01]  /*0d50*/  UMOV UR6, 0x54442d18 ;  /* 0x54442d1800067882 */ /* 0x000fe20000000000 */
[----:B------:R-:W-:-:S04]  /*0d60*/  UMOV UR7, 0x3ff921fb ;  /* 0x3ff921fb00077882 */ /* 0x000fc80000000000 */
[----:B------:R-:W1:Y:S08]  /*0d70*/  F2I.F64 R3, R8 ;  /* 0x0000000800037311 */ /* 0x000e700000301100 */
[----:B-1----:R-:W1:Y:S02]  /*0d80*/  I2F.F64 R24, R3 ;  /* 0x0000000300187312 */ /* 0x002e640000201c00 */
[----:B-1----:R-:W-:Y:S01]  /*0d90*/  DFMA R10, R24, -UR6, R20 ;  /* 0x80000006180a7c2b */ /* 0x002fe20008000014 */
        /* <DEDUP_REMOVED lines=10> */
[----:B0-----:R-:W-:Y:S05]  /*0e40*/  CALL.REL.NOINC `($_Z15evaluate_kernelPPKdPdPS2_i$__internal_trig_reduction_slowpathd) ;  /* 0x0000002c00787944 */ /* 0x001fea0003c00000 */
[----:B------:R-:W-:Y:S01]  /*0e50*/  MOV R24, R28 ;  /* 0x0000001c00187202 */ /* 0x000fe20000000f00 */
[----:B------:R-:W-:-:S07]  /*0e60*/  IMAD.MOV.U32 R25, RZ, RZ, R29 ;  /* 0x000000ffff197224 */ /* 0x000fce00078e001d */
.L_x_11:
[----:B------:R-:W-:Y:S05]  /*0e70*/  BSYNC.RECONVERGENT B0 ;  /* 0x0000000000007941 */ /* 0x000fea0003800200 */
.L_x_10:
[----:B------:R-:W1:Y:S01]  /*0e80*/  LDCU.64 UR6, c[0x4][0x8] ;  /* 0x01000100ff0677ac */ /* 0x000e620008000a00 */
[----:B------:R-:W-:-:S05]  /*0e90*/  IMAD.SHL.U32 R8, R3, 0x40, RZ ;  /* 0x0000004003087824 */ /* 0x000fca00078e00ff */
[----:B------:R-:W-:-:S04]  /*0ea0*/  LOP3.LUT R8, R8, 0x40, RZ, 0xc0, !PT ;  /* 0x0000004008087812 */ /* 0x000fc800078ec0ff */
[----:B-1----:R-:W-:Y:S02]  /*0eb0*/  IADD3 R28, P0, PT, R8, UR6, RZ ;  /* 0x00000006081c7c10 */ /* 0x002fe4000ff1e0ff */
[----:B------:R-:W-:Y:S01]  /*0ec0*/  LOP3.LUT R20, R3, 0x1, RZ, 0xc0, !PT ;  /* 0x0000000103147812 */ /* 0x000fe200078ec0ff */
[----:B------:R-:W-:Y:S01]  /*0ed0*/  IMAD.MOV.U32 R21, RZ, RZ, 0x3da8ff83 ;  /* 0x3da8ff83ff157424 */ /* 0x000fe200078e00ff */
[----:B------:R-:W-:Y:S01]  /*0ee0*/  DMUL R26, R24, R24 ;  /* 0x00000018181a7228 */ /* 0x000fe20000000000 */
[----:B------:R-:W-:Y:S01]  /*0ef0*/  IMAD.X R29, RZ, RZ, UR7, P0 ;  /* 0x00000007ff1d7e24 */ /* 0x000fe200080e06ff */
[----:B------:R-:W1:Y:S04]  /*0f00*/  LDCU UR6, c[0x3][0x4] ;  /* 0x00c00080ff0677ac */ /* 0x000e680008000800 */
[----:B------:R-:W2:Y:S04]  /*0f10*/  LDG.E.128.CONSTANT R8, desc[UR4][R28.64] ;  /* 0x000000041c087981 */ /* 0x000ea8000c1e9d00 */
[----:B------:R-:W3:Y:S04]  /*0f20*/  LDG.E.128.CONSTANT R12, desc[UR4][R28.64+0x10] ;  /* 0x000010041c0c7981 */ /* 0x000ee8000c1e9d00 */
[----:B------:R-:W4:Y:S01]  /*0f30*/  LDG.E.128.CONSTANT R16, desc[UR4][R28.64+0x20] ;  /* 0x000020041c107981 */ /* 0x000f22000c1e9d00 */
[----:B------:R-:W-:Y:S01]  /*0f40*/  ISETP.NE.U32.AND P0, PT, R20, 0x1, PT ;  /* 0x000000011400780c */ /* 0x000fe20003f05070 */
[----:B------:R-:W-:-:S03]  /*0f50*/  HFMA2 R20, -RZ, RZ, 0.00974273681640625, -2.12192535400390625e-05 ;  /* 0x20fd8164ff147431 */ /* 0x000fc600000001ff */
        /* <DEDUP_REMOVED lines=12> */
[----:B------:R-:W-:Y:S01]  /*1020*/  LOP3.LUT P0, RZ, R3, 0x2, RZ, 0xc0, !PT ;  /* 0x0000000203ff7812 */ /* 0x000fe2000780c0ff */
[----:B------:R-:W2:Y:S03]  /*1030*/  LDC.64 R8, c[0x0][0x390] ;  /* 0x0000e400ff087b82 */ /* 0x000ea60000000a00 */
[----:B------:R-:W-:-:S10]  /*1040*/  DADD R10, RZ, -R12 ;  /* 0x00000000ff0a7229 */ /* 0x000fd4000000080c */
[----:B------:R-:W-:Y:S02]  /*1050*/  FSEL R10, R12, R10, !P0 ;  /* 0x0000000a0c0a7208 */ /* 0x000fe40004000000 */
[----:B------:R-:W-:-:S05]  /*1060*/  FSEL R11, R13, R11, !P0 ;  /* 0x0000000b0d0b7208 */ /* 0x000fca0004000000 */
[----:B------:R3:W-:Y:S01]  /*1070*/  STG.E.64 desc[UR4][R6.64+0x10], R10 ;  /* 0x0000100a06007986 */ /* 0x0007e2000c101b04 */
[----:B0-----:R-:W-:-:S07]  /*1080*/  DMUL R22, R22, R10 ;  /* 0x0000000a16167228 */ /* 0x001fce0000000000 */
[----:B------:R-:W-:Y:S01]  /*1090*/  STG.E.64 desc[UR4][R6.64+0x28], R22 ;  /* 0x0000281606007986 */ /* 0x000fe2000c101b04 */
[----:B------:R-:W-:-:S07]  /*10a0*/  DADD R4, R4, -R22 ;  /* 0x0000000004047229 */ /* 0x000fce0000000816 */
[----:B------:R-:W-:Y:S04]  /*10b0*/  STG.E.64 desc[UR4][R6.64+0x20], R4 ;  /* 0x0000200406007986 */ /* 0x000fe8000c101b04 */
[----:B--2---:R-:W2:Y:S01]  /*10c0*/  LDG.E.64 R12, desc[UR4][R8.64] ;  /* 0x00000004080c7981 */ /* 0x004ea2000c1e1b00 */
[----:B-1----:R-:W-:-:S04]  /*10d0*/  IMAD R2, R2, UR6, RZ ;  /* 0x0000000602027c24 */ /* 0x002fc8000f8e02ff */
[----:B--2---:R-:W-:-:S05]  /*10e0*/  IMAD.WIDE R12, R2, 0x8, R12 ;  /* 0x00000008020c7825 */ /* 0x004fca00078e020c */
[----:B------:R0:W-:Y:S04]  /*10f0*/  ST.E.64 desc[UR4][R12.64], R4 ;  /* 0x000000040c007985 */ /* 0x0001e8000c101b04 */
[----:B------:R-:W-:Y:S04]  /*1100*/  STG.E.64 desc[UR4][R6.64+0x28], RZ ;  /* 0x000028ff06007986 */ /* 0x000fe8000c101b04 */
[----:B------:R-:W2:Y:S02]  /*1110*/  LDG.E.64 R14, desc[UR4][R8.64] ;  /* 0x00000004080e7981 */ /* 0x000ea4000c1e1b00 */
[----:B--2---:R-:W-:-:S05]  /*1120*/  IMAD.WIDE R14, R2, 0x8, R14 ;  /* 0x00000008020e7825 */ /* 0x004fca00078e020e */
[----:B------:R1:W-:Y:S04]  /*1130*/  ST.E.64 desc[UR4][R14.64+0x8], RZ ;  /* 0x000008ff0e007985 */ /* 0x0003e8000c101b04 */
[----:B------:R-:W2:Y:S04]  /*1140*/  LDG.E.64 R18, desc[UR4][R6.64] ;  /* 0x0000000406127981 */ /* 0x000ea8000c1e1b00 */
[----:B------:R-:W2:Y:S04]  /*1150*/  LDG.E.64 R20, desc[UR4][R6.64+0x18] ;  /* 0x0000180406147981 */ /* 0x000ea8000c1e1b00 */
[----:B---3--:R-:W3:Y:S04]  /*1160*/  LDG.E.64 R10, desc[UR4][R6.64+0x8] ;  /* 0x00000804060a7981 */ /* 0x008ee8000c1e1b00 */
[----:B------:R-:W3:Y:S01]  /*1170*/  LDG.E.64 R16, desc[UR4][R6.64+0x10] ;  /* 0x0000100406107981 */ /* 0x000ee2000c1e1b00 */
[----:B--2---:R-:W-:-:S07]  /*1180*/  DMUL R18, R18, R20 ;  /* 0x0000001412127228 */ /* 0x004fce0000000000 */
[----:B------:R2:W-:Y:S01]  /*1190*/  STG.E.64 desc[UR4][R6.64+0x38], R18 ;  /* 0x0000381206007986 */ /* 0x0005e2000c101b04 */
[----:B---3--:R-:W-:-:S07]  /*11a0*/  DFMA R10, R10, R16, R18 ;  /* 0x000000100a0a722b */ /* 0x008fce0000000012 */
[----:B------:R-:W-:Y:S04]  /*11b0*/  STG.E.64 desc[UR4][R6.64+0x30], R10 ;  /* 0x0000300a06007986 */ /* 0x000fe8000c101b04 */
[----:B0-----:R-:W3:Y:S02]  /*11c0*/  LDG.E.64 R4, desc[UR4][R8.64] ;  /* 0x0000000408047981 */ /* 0x001ee4000c1e1b00 */
[----:B---3--:R-:W-:-:S05]  /*11d0*/  IMAD.WIDE R4, R2, 0x8, R4 ;  /* 0x0000000802047825 */ /* 0x008fca00078e0204 */
[----:B------:R0:W-:Y:S04]  /*11e0*/  ST.E.64 desc[UR4][R4.64+0x10], R10 ;  /* 0x0000100a04007985 */ /* 0x0001e8000c101b04 */
[----:B-1----:R-:W3:Y:S04]  /*11f0*/  LDG.E.64 R14, desc[UR4][R8.64] ;  /* 0x00000004080e7981 */ /* 0x002ee8000c1e1b00 */
[----:B------:R-:W4:Y:S01]  /*1200*/  LDG.E.64 R12, desc[UR4][R6.64+0x28] ;  /* 0x00002804060c7981 */ /* 0x000f22000c1e1b00 */
[----:B---3--:R-:W-:-:S05]  /*1210*/  IMAD.WIDE R14, R2, 0x8, R14 ;  /* 0x00000008020e7825 */ /* 0x008fca00078e020e */
[----:B----4-:R1:W-:Y:S04]  /*1220*/  ST.E.64 desc[UR4][R14.64+0x18], R12 ;  /* 0x0000180c0e007985 */ /* 0x0103e8000c101b04 */
[----:B------:R-:W3:Y:S01]  /*1230*/  LDG.E.64 R16, desc[UR4][R8.64] ;  /* 0x0000000408107981 */ /* 0x000ee2000c1e1b00 */
[----:B------:R-:W0:Y:S01]  /*1240*/  LDC.64 R22, c[0x0][0x380] ;  /* 0x0000e000ff167b82 */ /* 0x000e220000000a00 */
[----:B---3--:R-:W-:-:S05]  /*1250*/  IMAD.WIDE R16, R2, 0x8, R16 ;  /* 0x0000000802107825 */ /* 0x008fca00078e0210 */
[----:B------:R1:W-:Y:S04]  /*1260*/  ST.E.64 desc[UR4][R16.64+0x20], R12 ;  /* 0x0000200c10007985 */ /* 0x0003e8000c101b04 */
[----:B------:R-:W3:Y:S04]  /*1270*/  LDG.E.64 R20, desc[UR4][R8.64] ;  /* 0x0000000408147981 */ /* 0x000ee8000c1e1b00 */
[----:B--2---:R-:W2:Y:S01]  /*1280*/  LDG.E.64 R18, desc[UR4][R6.64+0x28] ;  /* 0x0000280406127981 */ /* 0x004ea2000c1e1b00 */
[----:B---3--:R-:W-:-:S05]  /*1290*/  IMAD.WIDE R20, R2, 0x8, R20 ;  /* 0x0000000802147825 */ /* 0x008fca00078e0214 */
[----:B--2---:R1:W-:Y:S04]  /*12a0*/  ST.E.64 desc[UR4][R20.64+0x28], R18 ;  /* 0x0000281214007985 */ /* 0x0043e8000c101b04 */
[----:B0-----:R-:W2:Y:S02]  /*12b0*/  LDG.E.64 R4, desc[UR4][R22.64] ;  /* 0x0000000416047981 */ /* 0x001ea4000c1e1b00 */
[----:B--2---:R-:W-:-:S06]  /*12c0*/  IMAD.WIDE R10, R0, 0x8, R4 ;  /* 0x00000008000a7825 */ /* 0x004fcc00078e0204 */
[----:B------:R-:W2:Y:S01]  /*12d0*/  LD.E.64 R10, desc[UR4][R10.64+0x38] ;  /* 0x000038040a0a7980 */ /* 0x000ea2000c101b00 */
[----:B------:R-:W-:Y:S03]  /*12e0*/  BSSY.RECONVERGENT B0, `(.L_x_12) ;  /* 0x000001c000007945 */ /* 0x000fe60003800200 */
[----:B--2---:R1:W-:Y:S01]  /*12f0*/  STG.E.64 desc[UR4][R6.64+0x38], R10 ;  /* 0x0000380a06007986 */ /* 0x0043e2000c101b04 */
[----:B------:R-:W-:-:S14]  /*1300*/  DSETP.NEU.AND P0, PT, |R10|, +INF , PT ;  /* 0x7ff000000a00742a */ /* 0x000fdc0003f0d200 */
[----:B------:R-:W-:Y:S01]  /*1310*/  @!P0 DMUL R4, RZ, R10 ;  /* 0x0000000aff048228 */ /* 0x000fe20000000000 */
[----:B------:R-:W-:Y:S01]  /*1320*/  @!P0 IMAD.MOV.U32 R0, RZ, RZ, RZ ;  /* 0x000000ffff008224 */ /* 0x000fe200078e00ff */
[----:B-1----:R-:W-:Y:S09]  /*1330*/  @!P0 BRA `(.L_x_13) ;  /* 0x0000000000588947 */ /* 0x002ff20003800000 */
[----:B------:R-:W-:Y:S01]  /*1340*/  UMOV UR6, 0x6dc9c883 ;  /* 0x6dc9c88300067882 */ /* 0x000fe20000000000 */
[----:B------:R-:W-:Y:S01]  /*1350*/  UMOV UR7, 0x3fe45f30 ;  /* 0x3fe45f3000077882 */ /* 0x000fe20000000000 */
[C---:B------:R-:W-:Y:S02]  /*1360*/  DSETP.GE.AND P0, PT, |R10|.reuse, 2.14748364800000000000e+09, PT ;  /* 0x41e000000a00742a */ /* 0x040fe40003f06200 */
        /* <DEDUP_REMOVED lines=13> */
[----:B------:R-:W-:Y:S02]  /*1440*/  MOV R19, R11 ;  /* 0x0000000b00137202 */ /* 0x000fe40000000f00 */
[----:B------:R-:W-:-:S07]  /*1450*/  MOV R24, 0x1470 ;  /* 0x0000147000187802 */ /* 0x000fce0000000f00 */
[----:B------:R-:W-:Y:S05]  /*1460*/  CALL.REL.NOINC `($_Z15evaluate_kernelPPKdPdPS2_i$__internal_trig_reduction_slowpathd) ;  /* 0x0000002400f07944 */ /* 0x000fea0003c00000 */
[----:B------:R-:W-:Y:S01]  /*1470*/  IMAD.MOV.U32 R0, RZ, RZ, R3 ;  /* 0x000000ffff007224 */ /* 0x000fe200078e0003 */
[----:B------:R-:W-:Y:S01]  /*1480*/  MOV R5, R29 ;  /* 0x0000001d00057202 */ /* 0x000fe20000000f00 */
[----:B------:R-:W-:-:S07]  /*1490*/  IMAD.MOV.U32 R4, RZ, RZ, R28 ;  /* 0x000000ffff047224 */ /* 0x000fce00078e001c */
.L_x_13:
[----:B------:R-:W-:Y:S05]  /*14a0*/  BSYNC.RECONVERGENT B0 ;  /* 0x0000000000007941 */ /* 0x000fea0003800200 */
.L_x_12:
[----:B------:R-:W0:Y:S01]  /*14b0*/  LDCU.64 UR6, c[0x4][0x8] ;  /* 0x01000100ff0677ac */ /* 0x000e220008000a00 */
[----:B------:R-:W-:Y:S02]  /*14c0*/  IMAD.SHL.U32 R3, R0, 0x40, RZ ;  /* 0x0000004000037824 */ /* 0x000fe400078e00ff */
[----:B------:R-:W-:Y:S01]  /*14d0*/  HFMA2 R26, -RZ, RZ, 0.00974273681640625, -2.12192535400390625e-05 ;  /* 0x20fd8164ff1a7431 */ /* 0x000fe200000001ff */
[----:B------:R-:W-:Y:S01]  /*14e0*/  DMUL R20, R4, R4 ;  /* 0x0000000404147228 */ /* 0x000fe20000000000 */
[----:B------:R-:W2:Y:S01]  /*14f0*/  LDG.E.64 R22, desc[UR4][R6.64+0x18] ;  /* 0x0000180406167981 */ /* 0x000ea2000c1e1b00 */
[----:B------:R-:W-:-:S04]  /*1500*/  LOP3.LUT R3, R3, 0x40, RZ, 0xc0, !PT ;  /* 0x0000004003037812 */ /* 0x000fc800078ec0ff */
[----:B0-----:R-:W-:-:S05]  /*1510*/  IADD3 R24, P0, PT, R3, UR6, RZ ;  /* 0x0000000603187c10 */ /* 0x001fca000ff1e0ff */
[----:B------:R-:W-:-:S05]  /*1520*/  IMAD.X R25, RZ, RZ, UR7, P0 ;  /* 0x00000007ff197e24 */ /* 0x000fca00080e06ff */
[----:B------:R-:W3:Y:S04]  /*1530*/  LDG.E.128.CONSTANT R16, desc[UR4][R24.64] ;  /* 0x0000000418107981 */ /* 0x000ee8000c1e9d00 */
[----:B------:R-:W4:Y:S04]  /*1540*/  LDG.E.128.CONSTANT R8, desc[UR4][R24.64+0x10] ;  /* 0x0000100418087981 */ /* 0x000f28000c1e9d00 */
[----:B------:R-:W5:Y:S01]  /*1550*/  LDG.E.128.CONSTANT R12, desc[UR4][R24.64+0x20] ;  /* 0x00002004180c7981 */ /* 0x000f62000c1e9d00 */
[----:B------:R-:W-:-:S04]  /*1560*/  LOP3.LUT R3, R0, 0x1, RZ, 0xc0, !PT ;  /* 0x0000000100037812 */ /* 0x000fc800078ec0ff */
[----:B------:R-:W-:Y:S01]  /*1570*/  ISETP.NE.U32.AND P0, PT, R3, 0x1, PT ;  /* 0x000000010300780c */ /* 0x000fe20003f05070 */
[----:B------:R-:W-:-:S03]  /*1580*/  IMAD.MOV.U32 R3, RZ, RZ, 0x3da8ff83 ;  /* 0x3da8ff83ff037424 */ /* 0x000fc600078e00ff */
[----:B------:R-:W-:Y:S01]  /*1590*/  FSEL R26, R26, -8.06006814911005101289e+34, !P0 ;  /* 0xf9785eba1a1a7808 */ /* 0x000fe20004000000 */
[----:B------:R-:W2:Y:S01]  /*15a0*/  LDG.E.64 R24, desc[UR4][R6.64+0x8] ;  /* 0x0000080406187981 */ /* 0x000ea2000c1e1b00 */
[----:B------:R-:W-:-:S06]  /*15b0*/  FSEL R27, -R3, 0.11223486810922622681, !P0 ;  /* 0x3de5db65031b7808 */ /* 0x000fcc0004000100 */
[C---:B---3--:R-:W-:Y:S01]  /*15c0*/  DFMA R26, R20.reuse, R26, R16 ;  /* 0x0000001a141a722b */ /* 0x048fe20000000010 */
[----:B------:R-:W2:Y:S07]  /*15d0*/  LDG.E.64 R16, desc[UR4][R6.64] ;  /* 0x0000000406107981 */ /* 0x000eae000c1e1b00 */
[C---:B------:R-:W-:Y:S01]  /*15e0*/  DFMA R26, R20.reuse, R26, R18 ;  /* 0x0000001a141a722b */ /* 0x040fe20000000012 */
[----:B------:R-:W3:Y:S07]  /*15f0*/  LDG.E.64 R18, desc[UR4][R6.64+0x10] ;  /* 0x0000100406127981 */ /* 0x000eee000c1e1b00 */
[----:B----4-:R-:W-:-:S08]  /*1600*/  DFMA R8, R20, R26, R8 ;  /* 0x0000001a1408722b */ /* 0x010fd00000000008 */
[----:B------:R-:W-:-:S08]  /*1610*/  DFMA R8, R20, R8, R10 ;  /* 0x000000081408722b */ /* 0x000fd0000000000a */
[----:B-----5:R-:W-:-:S08]  /*1620*/  DFMA R8, R20, R8, R12 ;  /* 0x000000081408722b */ /* 0x020fd0000000000c */
[----:B------:R-:W-:-:S08]  /*1630*/  DFMA R8, R20, R8, R14 ;  /* 0x000000081408722b */ /* 0x000fd0000000000e */
[----:B------:R-:W-:Y:S02]  /*1640*/  DFMA R4, R8, R4, R4 ;  /* 0x000000040804722b */ /* 0x000fe40000000004 */
[----:B------:R-:W-:Y:S01]  /*1650*/  DFMA R8, R20, R8, 1 ;  /* 0x3ff000001408742b */ /* 0x000fe20000000008 */
[----:B------:R-:W0:Y:S09]  /*1660*/  LDC.64 R14, c[0x0][0x390] ;  /* 0x0000e400ff0e7b82 */ /* 0x000e320000000a00 */
[----:B------:R-:W-:-:S02]  /*1670*/  FSEL R8, R8, R4, !P0 ;  /* 0x0000000408087208 */ /* 0x000fc40004000000 */
[----:B------:R-:W-:-:S06]  /*1680*/  FSEL R9, R9, R5, !P0 ;  /* 0x0000000509097208 */ /* 0x000fcc0004000000 */
[----:B------:R-:W-:Y:S01]  /*1690*/  DADD R4, RZ, -R8 ;  /* 0x00000000ff047229 */ /* 0x000fe20000000808 */
[----:B------:R-:W-:-:S09]  /*16a0*/  LOP3.LUT P0, RZ, R0, 0x2, RZ, 0xc0, !PT ;  /* 0x0000000200ff7812 */ /* 0x000fd2000780c0ff */
[----:B------:R-:W-:Y:S02]  /*16b0*/  FSEL R8, R8, R4, !P0 ;  /* 0x0000000408087208 */ /* 0x000fe40004000000 */
[----:B------:R-:W-:-:S05]  /*16c0*/  FSEL R9, R9, R5, !P0 ;  /* 0x0000000509097208 */ /* 0x000fca0004000000 */
[----:B------:R1:W-:Y:S01]  /*16d0*/  STG.E.64 desc[UR4][R6.64+0x40], R8 ;  /* 0x0000400806007986 */ /* 0x0003e2000c101b04 */
[----:B--2---:R-:W-:-:S08]  /*16e0*/  DMUL R16, R16, R22 ;  /* 0x0000001610107228 */ /* 0x004fd00000000000 */
[----:B---3--:R-:W-:-:S08]  /*16f0*/  DFMA R16, R24, R18, R16 ;  /* 0x000000121810722b */ /* 0x008fd00000000010 */
[----:B------:R-:W-:Y:S01]  /*1700*/  DMUL R10, R8, R16 ;  /* 0x00000010080a7228 */ /* 0x000fe20000000000 */
[----:B------:R1:W-:Y:S06]  /*1710*/  STG.E.64 desc[UR4][R6.64+0x48], R16 ;  /* 0x0000481006007986 */ /* 0x0003ec000c101b04 */
[----:B------:R1:W-:Y:S04]  /*1720*/  STG.E.64 desc[UR4][R6.64+0x50], R10 ;  /* 0x0000500a06007986 */ /* 0x0003e8000c101b04 */
[----:B0-----:R-:W2:Y:S02]  /*1730*/  LDG.E.64 R4, desc[UR4][R14.64] ;  /* 0x000000040e047981 */ /* 0x001ea4000c1e1b00 */
[----:B--2---:R-:W-:-:S05]  /*1740*/  IMAD.WIDE R12, R2, 0x8, R4 ;  /* 0x00000008020c7825 */ /* 0x004fca00078e0204 */
[----:B------:R1:W-:Y:S04]  /*1750*/  ST.E.64 desc[UR4][R12.64+0x30], R10 ;  /* 0x0000300a0c007985 */ /* 0x0003e8000c101b04 */
[----:B------:R-:W2:Y:S01]  /*1760*/  LDG.E.64 R18, desc[UR4][R6.64+0x38] ;  /* 0x0000380406127981 */ /* 0x000ea2000c1e1b00 */
[----:B------:R-:W-:Y:S01]  /*1770*/  BSSY.RECONVERGENT B0, `(.L_x_14) ;  /* 0x000001e000007945 */ /* 0x000fe20003800200 */
[----:B--2---:R-:W-:-:S14]  /*1780*/  DSETP.NEU.AND P0, PT, |R18|, +INF , PT ;  /* 0x7ff000001200742a */ /* 0x004fdc0003f0d200 */
[----:B------:R-:W-:Y:S01]  /*1790*/  @!P0 DMUL R4, RZ, R18 ;  /* 0x00000012ff048228 */ /* 0x000fe20000000000 */
[----:B------:R-:W-:Y:S01]  /*17a0*/  @!P0 IMAD.MOV.U32 R0, RZ, RZ, 0x1 ;  /* 0x00000001ff008424 */ /* 0x000fe200078e00ff */
        /* <DEDUP_REMOVED lines=24> */
.L_x_17:
[----:B------:R-:W-:Y:S05]  /*1930*/  BSYNC.RECONVERGENT B1 ;  /* 0x0000000000017941 */ /* 0x000fea0003800200 */
.L_x_16:
[----:B------:R-:W-:-:S07]  /*1940*/  VIADD R0, R0, 0x1 ;  /* 0x0000000100007836 */ /* 0x000fce0000000000 */
.L_x_15:
[----:B------:R-:W-:Y:S05]  /*1950*/  BSYNC.RECONVERGENT B0 ;  /* 0x0000000000007941 */ /* 0x000fea0003800200 */
.L_x_14:
[----:B------:R-:W0:Y:S01]  /*1960*/  LDCU.64 UR6, c[0x4][0x8] ;  /* 0x01000100ff0677ac */ /* 0x000e220008000a00 */
[----:B------:R-:W-:-:S05]  /*1970*/  IMAD.SHL.U32 R3, R0, 0x40, RZ ;  /* 0x0000004000037824 */ /* 0x000fca00078e00ff */
[----:B------:R-:W-:-:S04]  /*1980*/  LOP3.LUT R3, R3, 0x40, RZ, 0xc0, !PT ;  /* 0x0000004003037812 */ /* 0x000fc800078ec0ff */
[----:B0-----:R-:W-:-:S04]  /*1990*/  IADD3 R22, P0, PT, R3, UR6, RZ ;  /* 0x0000000603167c10 */ /* 0x001fc8000ff1e0ff */
[----:B------:R-:W-:-:S05]  /*19a0*/  IADD3.X R23, PT, PT, RZ, UR7, RZ, P0, !PT ;  /* 0x00000007ff177c10 */ /* 0x000fca00087fe4ff */
[----:B------:R-:W2:Y:S04]  /*19b0*/  LDG.E.128.CONSTANT R8, desc[UR4][R22.64] ;  /* 0x0000000416087981 */ /* 0x000ea8000c1e9d00 */
[----:B------:R-:W3:Y:S04]  /*19c0*/  LDG.E.128.CONSTANT R12, desc[UR4][R22.64+0x10] ;  /* 0x00001004160c7981 */ /* 0x000ee8000c1e9d00 */
[----:B------:R-:W4:Y:S01]  /*19d0*/  LDG.E.128.CONSTANT R16, desc[UR4][R22.64+0x20] ;  /* 0x0000200416107981 */ /* 0x000f22000c1e9d00 */
[----:B------:R-:W-:Y:S01]  /*19e0*/  LOP3.LUT R3, R0, 0x1, RZ, 0xc0, !PT ;  /* 0x0000000100037812 */ /* 0x000fe200078ec0ff */
[----:B------:R-:W-:Y:S01]  /*19f0*/  IMAD.MOV.U32 R24, RZ, RZ, 0x20fd8164 ;  /* 0x20fd8164ff187424 */ /* 0x000fe200078e00ff */
[----:B------:R-:W-:-:S02]  /*1a00*/  DMUL R20, R4, R4 ;  /* 0x0000000404147228 */ /* 0x000fc40000000000 */
[----:B------:R-:W-:Y:S01]  /*1a10*/  ISETP.NE.U32.AND P0, PT, R3, 0x1, PT ;  /* 0x000000010300780c */ /* 0x000fe20003f05070 */
[----:B------:R-:W-:-:S03]  /*1a20*/  IMAD.MOV.U32 R3, RZ, RZ, 0x3da8ff83 ;  /* 0x3da8ff83ff037424 */ /* 0x000fc600078e00ff */
[----:B------:R-:W-:Y:S02]  /*1a30*/  FSEL R24, R24, -8.06006814911005101289e+34, !P0 ;  /* 0xf9785eba18187808 */ /* 0x000fe40004000000 */
[----:B------:R-:W-:-:S06]  /*1a40*/  FSEL R25, -R3, 0.11223486810922622681, !P0 ;  /* 0x3de5db6503197808 */ /* 0x000fcc0004000100 */
[----:B--2---:R-:W-:-:S08]  /*1a50*/  DFMA R8, R20, R24, R8 ;  /* 0x000000181408722b */ /* 0x004fd00000000008 */
[----:B------:R-:W-:-:S08]  /*1a60*/  DFMA R8, R20, R8, R10 ;  /* 0x000000081408722b */ /* 0x000fd0000000000a */
[----:B---3--:R-:W-:-:S08]  /*1a70*/  DFMA R8, R20, R8, R12 ;  /* 0x000000081408722b */ /* 0x008fd0000000000c */
[----:B------:R-:W-:-:S08]  /*1a80*/  DFMA R8, R20, R8, R14 ;  /* 0x000000081408722b */ /* 0x000fd0000000000e */
[----:B----4-:R-:W-:-:S08]  /*1a90*/  DFMA R8, R20, R8, R16 ;  /* 0x000000081408722b */ /* 0x010fd00000000010 */
[----:B------:R-:W-:-:S08]  /*1aa0*/  DFMA R8, R20, R8, R18 ;  /* 0x000000081408722b */ /* 0x000fd00000000012 */
[----:B------:R-:W-:Y:S02]  /*1ab0*/  DFMA R10, R8, R4, R4 ;  /* 0x00000004080a722b */ /* 0x000fe40000000004 */
[----:B------:R-:W-:Y:S01]  /*1ac0*/  DFMA R8, R20, R8, 1 ;  /* 0x3ff000001408742b */ /* 0x000fe20000000008 */
[----:B------:R-:W0:Y:S09]  /*1ad0*/  LDC.64 R4, c[0x0][0x390] ;  /* 0x0000e400ff047b82 */ /* 0x000e320000000a00 */
[----:B------:R-:W-:-:S02]  /*1ae0*/  FSEL R10, R8, R10, !P0 ;  /* 0x0000000a080a7208 */ /* 0x000fc40004000000 */
[----:B------:R-:W-:Y:S02]  /*1af0*/  FSEL R11, R9, R11, !P0 ;  /* 0x0000000b090b7208 */ /* 0x000fe40004000000 */
[----:B------:R-:W-:-:S04]  /*1b00*/  LOP3.LUT P0, RZ, R0, 0x2, RZ, 0xc0, !PT ;  /* 0x0000000200ff7812 */ /* 0x000fc8000780c0ff */
[----:B------:R-:W-:-:S10]  /*1b10*/  DADD R8, RZ, -R10 ;  /* 0x00000000ff087229 */ /* 0x000fd4000000080a */
[----:B------:R-:W-:Y:S02]  /*1b20*/  FSEL R8, R10, R8, !P0 ;  /* 0x000000080a087208 */ /* 0x000fe40004000000 */
[----:B------:R-:W-:-:S05]  /*1b30*/  FSEL R9, R11, R9, !P0 ;  /* 0x000000090b097208 */ /* 0x000fca0004000000 */
[----:B------:R-:W-:Y:S04]  /*1b40*/  STG.E.64 desc[UR4][R6.64+0x38], R8 ;  /* 0x0000380806007986 */ /* 0x000fe8000c101b04 */
[----:B0-----:R-:W2:Y:S02]  /*1b50*/  LDG.E.64 R10, desc[UR4][R4.64] ;  /* 0x00000004040a7981 */ /* 0x001ea4000c1e1b00 */
[----:B--2---:R-:W-:-:S05]  /*1b60*/  IMAD.WIDE R10, R2, 0x8, R10 ;  /* 0x00000008020a7825 */ /* 0x004fca00078e020a */
[----:B------:R0:W-:Y:S04]  /*1b70*/  ST.E.64 desc[UR4][R10.64+0x38], R8 ;  /* 0x000038080a007985 */ /* 0x0001e8000c101b04 */
[----:B------:R-:W2:Y:S04]  /*1b80*/  LDG.E.64 R16, desc[UR4][R6.64] ;  /* 0x0000000406107981 */ /* 0x000ea8000c1e1b00 */
[----:B------:R-:W2:Y:S04]  /*1b90*/  LDG.E.64 R18, desc[UR4][R6.64+0x10] ;  /* 0x0000100406127981 */ /* 0x000ea8000c1e1b00 */
[----:B------:R-:W3:Y:S04]  /*1ba0*/  LDG.E.64 R12, desc[UR4][R6.64+0x8] ;  /* 0x00000804060c7981 */ /* 0x000ee8000c1e1b00 */
[----:B------:R-:W3:Y:S04]  /*1bb0*/  LDG.E.64 R14, desc[UR4][R6.64+0x18] ;  /* 0x00001804060e7981 */ /* 0x000ee8000c1e1b00 */
[----:B------:R-:W4:Y:S01]  /*1bc0*/  LDG.E.64 R20, desc[UR4][R6.64+0x40] ;  /* 0x0000400406147981 */ /* 0x000f22000c1e1b00 */
[----:B--2---:R-:W-:-:S08]  /*1bd0*/  DMUL R16, R16, R18 ;  /* 0x0000001210107228 */ /* 0x004fd00000000000 */
[----:B---3--:R-:W-:-:S07]  /*1be0*/  DFMA R12, R12, R14, -R16 ;  /* 0x0000000e0c0c722b */ /* 0x008fce0000000810 */
[----:B------:R1:W-:Y:S01]  /*1bf0*/  STG.E.64 desc[UR4][R6.64+0x58], R12 ;  /* 0x0000580c06007986 */ /* 0x0003e2000c101b04 */
[----:B----4-:R-:W-:-:S07]  /*1c00*/  DMUL R20, R12, R20 ;  /* 0x000000140c147228 */ /* 0x010fce0000000000 */
[----:B------:R-:W-:Y:S01]  /*1c10*/  STG.E.64 desc[UR4][R6.64+0x60], R20 ;  /* 0x0000601406007986 */ /* 0x000fe2000c101b04 */
[----:B------:R-:W-:-:S07]  /*1c20*/  DADD R22, -RZ, -R20 ;  /* 0x00000000ff167229 */ /* 0x000fce0000000914 */
[----:B------:R-:W-:Y:S04]  /*1c30*/  STG.E.64 desc[UR4][R6.64+0x68], R22 ;  /* 0x0000681606007986 */ /* 0x000fe8000c101b04 */
[----:B0-----:R-:W2:Y:S02]  /*1c40*/  LDG.E.64 R8, desc[UR4][R4.64] ;  /* 0x0000000404087981 */ /* 0x001ea4000c1e1b00 */
[----:B--2---:R-:W-:-:S05]  /*1c50*/  IMAD.WIDE R8, R2, 0x8, R8 ;  /* 0x0000000802087825 */ /* 0x004fca00078e0208 */
[----:B------:R0:W-:Y:S04]  /*1c60*/  ST.E.64 desc[UR4][R8.64+0x40], R22 ;  /* 0x0000401608007985 */ /* 0x0001e8000c101b04 */
[----:B------:R-:W2:Y:S04]  /*1c70*/  LDG.E.64 R14, desc[UR4][R4.64] ;  /* 0x00000004040e7981 */ /* 0x000ea8000c1e1b00 */
[----:B------:R-:W3:Y:S01]  /*1c80*/  LDG.E.64 R10, desc[UR4][R6.64+0x28] ;  /* 0x00002804060a7981 */ /* 0x000ee2000c1e1b00 */
[----:B--2---:R-:W-:-:S05]  /*1c90*/  IMAD.WIDE R14, R2, 0x8, R14 ;  /* 0x00000008020e7825 */ /* 0x004fca00078e020e */
[----:B---3--:R-:W-:Y:S04]  /*1ca0*/  ST.E.64 desc[UR4][R14.64+0x48], R10 ;  /* 0x0000480a0e007985 */ /* 0x008fe8000c101b04 */
[----:B------:R-:W2:Y:S02]  /*1cb0*/  LDG.E.64 R16, desc[UR4][R4.64] ;  /* 0x0000000404107981 */ /* 0x000ea4000c1e1b00 */
[----:B--2---:R-:W-:-:S05]  /*1cc0*/  IMAD.WIDE R16, R2, 0x8, R16 ;  /* 0x0000000802107825 */ /* 0x004fca00078e0210 */
[----:B------:R2:W-:Y:S04]  /*1cd0*/  ST.E.64 desc[UR4][R16.64+0x50], R10 ;  /* 0x0000500a10007985 */ /* 0x0005e8000c101b04 */
[----:B------:R-:W3:Y:S04]  /*1ce0*/  LDG.E.64 R18, desc[UR4][R4.64] ;  /* 0x0000000404127981 */ /* 0x000ee8000c1e1b00 */
[----:B-1----:R-:W4:Y:S01]  /*1cf0*/  LDG.E.64 R12, desc[UR4][R6.64+0x28] ;  /* 0x00002804060c7981 */ /* 0x002f22000c1e1b00 */
[----:B---3--:R-:W-:-:S05]  /*1d00*/  IMAD.WIDE R18, R2, 0x8, R18 ;  /* 0x0000000802127825 */ /* 0x008fca00078e0212 */
[----:B----4-:R1:W-:Y:S04]  /*1d10*/  ST.E.64 desc[UR4][R18.64+0x58], R12 ;  /* 0x0000580c12007985 */ /* 0x0103e8000c101b04 */
[----:B0-----:R-:W3:Y:S04]  /*1d20*/  LDG.E.64 R8, desc[UR4][R6.64+0x38] ;  /* 0x0000380406087981 */ /* 0x001ee8000c1e1b00 */
[----:B------:R-:W3:Y:S02]  /*1d30*/  LDG.E.64 R20, desc[UR4][R6.64+0x48] ;  /* 0x0000480406147981 */ /* 0x000ee4000c1e1b00 */
[----:B---3--:R-:W-:-:S07]  /*1d40*/  DMUL R8, R8, R20 ;  /* 0x0000001408087228 */ /* 0x008fce0000000000 */
[----:B------:R0:W-:Y:S01]  /*1d50*/  STG.E.64 desc[UR4][R6.64+0x70], R8 ;  /* 0x0000700806007986 */ /* 0x0001e2000c101b04 */
[----:B------:R-:W-:-:S07]  /*1d60*/  DADD R20, -RZ, -R8 ;  /* 0x00000000ff147229 */ /* 0x000fce0000000908 */
[----:B------:R-:W-:Y:S04]  /*1d70*/  STG.E.64 desc[UR4][R6.64+0x78], R20 ;  /* 0x0000781406007986 */ /* 0x000fe8000c101b04 */
[----:B--2---:R-:W2:Y:S02]  /*1d80*/  LDG.E.64 R10, desc[UR4][R4.64] ;  /* 0x00000004040a7981 */ /* 0x004ea4000c1e1b00 */
[----:B--2---:R-:W-:-:S05]  /*1d90*/  IMAD.WIDE R10, R2, 0x8, R10 ;  /* 0x00000008020a7825 */ /* 0x004fca00078e020a */
[----:B------:R2:W-:Y:S04]  /*1da0*/  ST.E.64 desc[UR4][R10.64+0x60], R20 ;  /* 0x000060140a007985 */ /* 0x0005e8000c101b04 */
[----:B------:R-:W3:Y:S04]  /*1db0*/  LDG.E.64 R14, desc[UR4][R4.64] ;  /* 0x00000004040e7981 */ /* 0x000ee8000c1e1b00 */
[----:B-1----:R-:W4:Y:S01]  /*1dc0*/  LDG.E.64 R12, desc[UR4][R6.64+0x40] ;  /* 0x00004004060c7981 */ /* 0x002f22000c1e1b00 */
[----:B---3--:R-:W-:-:S05]  /*1dd0*/  IMAD.WIDE R14, R2, 0x8, R14 ;  /* 0x00000008020e7825 */ /* 0x008fca00078e020e */
[----:B----4-:R1:W-:Y:S04]  /*1de0*/  ST.E.64 desc[UR4][R14.64+0x68], R12 ;  /* 0x0000680c0e007985 */ /* 0x0103e8000c101b04 */
[----:B------:R-:W3:Y:S04]  /*1df0*/  LDG.E.64 R16, desc[UR4][R6.64+0x38] ;  /* 0x0000380406107981 */ /* 0x000ee8000c1e1b00 */
[----:B------:R-:W3:Y:S02]  /*1e00*/  LDG.E.64 R18, desc[UR4][R6.64+0x58] ;  /* 0x0000580406127981 */ /* 0x000ee4000c1e1b00 */
[----:B---3--:R-:W-:-:S07]  /*1e10*/  DMUL R16, R16, R18 ;  /* 0x0000001210107228 */ /* 0x008fce0000000000 */
[----:B------:R-:W-:Y:S04]  /*1e20*/  STG.E.64 desc[UR4][R6.64+0x80], R16 ;  /* 0x0000801006007986 */ /* 0x000fe8000c101b04 */
[----:B0-----:R-:W3:Y:S02]  /*1e30*/  LDG.E.64 R8, desc[UR4][R4.64] ;  /* 0x0000000404087981 */ /* 0x001ee4000c1e1b00 */
[----:B---3--:R-:W-:-:S05]  /*1e40*/  IMAD.WIDE R8, R2, 0x8, R8 ;  /* 0x0000000802087825 */ /* 0x008fca00078e0208 */
[----:B------:R0:W-:Y:S04]  /*1e50*/  ST.E.64 desc[UR4][R8.64+0x70], R16 ;  /* 0x0000701008007985 */ /* 0x0001e8000c101b04 */
[----:B------:R-:W3:Y:S04]  /*1e60*/  LDG.E.64 R18, desc[UR4][R4.64] ;  /* 0x0000000404127981 */ /* 0x000ee8000c1e1b00 */
[----:B--2---:R-:W2:Y:S01]  /*1e70*/  LDG.E.64 R10, desc[UR4][R6.64+0x28] ;  /* 0x00002804060a7981 */ /* 0x004ea2000c1e1b00 */
[----:B---3--:R-:W-:-:S05]  /*1e80*/  IMAD.WIDE R20, R2, 0x8, R18 ;  /* 0x0000000802147825 */ /* 0x008fca00078e0212 */
[----:B--2---:R2:W-:Y:S04]  /*1e90*/  ST.E.64 desc[UR4][R20.64+0x78], R10 ;  /* 0x0000780a14007985 */ /* 0x0045e8000c101b04 */
[----:B-1----:R-:W3:Y:S02]  /*1ea0*/  LDG.E.64 R12, desc[UR4][R4.64] ;  /* 0x00000004040c7981 */ /* 0x002ee4000c1e1b00 */
[----:B---3--:R-:W-:-:S05]  /*1eb0*/  IMAD.WIDE R12, R2, 0x8, R12 ;  /* 0x00000008020c7825 */ /* 0x008fca00078e020c */
[----:B------:R1:W-:Y:S04]  /*1ec0*/  ST.E.64 desc[UR4][R12.64+0x80], R10 ;  /* 0x0000800a0c007985 */ /* 0x0003e8000c101b04 */
[----:B------:R-:W3:Y:S04]  /*1ed0*/  LDG.E.64 R18, desc[UR4][R4.64] ;  /* 0x0000000404127981 */ /* 0x000ee8000c1e1b00 */
[----:B------:R-:W4:Y:S01]  /*1ee0*/  LDG.E.64 R14, desc[UR4][R6.64+0x28] ;  /* 0x00002804060e7981 */ /* 0x000f22000c1e1b00 */
[----:B---3--:R-:W-:-:S05]  /*1ef0*/  IMAD.WIDE R22, R2, 0x8, R18 ;  /* 0x0000000802167825 */ /* 0x008fca00078e0212 */
[----:B----4-:R3:W-:Y:S04]  /*1f00*/  ST.E.64 desc[UR4][R22.64+0x88], R14 ;  /* 0x0000880e16007985 */ /* 0x0107e8000c101b04 */
[----:B------:R-:W3:Y:S04]  /*1f10*/  LDG.E.64 R26, desc[UR4][R6.64+0x10] ;  /* 0x00001004061a7981 */ /* 0x000ee8000c1e1b00 */
[----:B0-----:R-:W4:Y:S04]  /*1f20*/  LDG.E.64 R16, desc[UR4][R6.64+0x18] ;  /* 0x0000180406107981 */ /* 0x001f28000c1e1b00 */
[----:B------:R-:W5:Y:S04]  /*1f30*/  LDG.E.64 R18, desc[UR4][R6.64] ;  /* 0x0000000406127981 */ /* 0x000f68000c1e1b00 */
[----:B--2---:R-:W2:Y:S04]  /*1f40*/  LDG.E.64 R20, desc[UR4][R6.64+0x8] ;  /* 0x0000080406147981 */ /* 0x004ea8000c1e1b00 */
[----:B------:R-:W2:Y:S04]  /*1f50*/  LDG.E.64 R24, desc[UR4][R6.64+0x40] ;  /* 0x0000400406187981 */ /* 0x000ea8000c1e1b00 */
[----:B------:R-:W2:Y:S04]  /*1f60*/  LDG.E.64 R8, desc[UR4][R6.64+0x38] ;  /* 0x0000380406087981 */ /* 0x000ea8000c1e1b00 */
[----:B-1----:R-:W2:Y:S04]  /*1f70*/  LDG.E.64 R10, desc[UR4][R6.64+0x70] ;  /* 0x00007004060a7981 */ /* 0x002ea8000c1e1b00 */
[----:B------:R-:W2:Y:S01]  /*1f80*/  LDG.E.64 R12, desc[UR4][R6.64+0x50] ;  /* 0x00005004060c7981 */ /* 0x000ea2000c1e1b00 */
[----:B------:R-:W-:Y:S01]  /*1f90*/  UMOV UR6, 0x9999999a ;  /* 0x9999999a00067882 */ /* 0x000fe20000000000 */
[----:B------:R-:W-:Y:S01]  /*1fa0*/  UMOV UR7, 0x3fb99999 ;  /* 0x3fb9999900077882 */ /* 0x000fe20000000000 */
[----:B------:R-:W-:Y:S01]  /*1fb0*/  UMOV UR8, 0x28f5c28f ;  /* 0x28f5c28f00087882 */ /* 0x000fe20000000000 */
[----:B------:R-:W-:Y:S01]  /*1fc0*/  UMOV UR9, 0x3fd48f5c ;  /* 0x3fd48f5c00097882 */ /* 0x000fe20000000000 */
[----:B---3--:R-:W-:-:S02]  /*1fd0*/  DMUL R14, R26, UR6 ;  /* 0x000000061a0e7c28 */ /* 0x008fc40008000000 */
[----:B------:R-:W-:-:S06]  /*1fe0*/  DMUL R26, R26, -UR8 ;  /* 0x800000081a1a7c28 */ /* 0x000fcc0008000000 */
[C---:B----4-:R-:W-:Y:S02]  /*1ff0*/  DFMA R22, R16.reuse, -UR8, -R14 ;  /* 0x8000000810167c2b */ /* 0x050fe4000800080e */
[----:B------:R-:W-:Y:S01]  /*2000*/  DFMA R14, R16, UR6, R26 ;  /* 0x00000006100e7c2b */ /* 0x000fe2000800001a */
[----:B------:R-:W-:Y:S01]  /*2010*/  UMOV UR6, 0xe560419 ;  /* 0x0e56041900067882 */ /* 0x000fe20000000000 */
[----:B------:R-:W-:-:S04]  /*2020*/  UMOV UR7, 0x3fbdb22d ;  /* 0x3fbdb22d00077882 */ /* 0x000fc80000000000 */
[----:B------:R-:W-:Y:S01]  /*2030*/  DADD R16, R22, -0.25 ;  /* 0xbfd0000016107429 */ /* 0x000fe20000000000 */
[----:B------:R-:W-:Y:S01]  /*2040*/  STG.E.64 desc[UR4][R6.64+0xb0], R14 ;  /* 0x0000b00e06007986 */ /* 0x000fe2000c101b04 */
[----:B-----5:R-:W-:Y:S01]  /*2050*/  DMUL R18, R14, R18 ;  /* 0x000000120e127228 */ /* 0x020fe20000000000 */
[----:B------:R-:W-:Y:S01]  /*2060*/  MOV R22, 0xa3d70a4 ;  /* 0x0a3d70a400167802 */ /* 0x000fe20000000f00 */
[----:B------:R-:W-:-:S03]  /*2070*/  IMAD.MOV.U32 R23, RZ, RZ, 0x3fc0a3d7 ;  /* 0x3fc0a3d7ff177424 */ /* 0x000fc600078e00ff */
[----:B------:R-:W-:Y:S03]  /*2080*/  STG.E.64 desc[UR4][R6.64+0x98], R16 ;  /* 0x0000981006007986 */ /* 0x000fe6000c101b04 */
[----:B--2---:R-:W-:Y:S01]  /*2090*/  DFMA R20, R16, R20, -R18 ;  /* 0x000000141014722b */ /* 0x004fe20000000812 */
[----:B------:R0:W-:Y:S01]  /*20a0*/  STG.E.64 desc[UR4][R6.64+0x88], R22 ;  /* 0x0000881606007986 */ /* 0x0001e2000c101b04 */
[----:B------:R-:W-:-:S05]  /*20b0*/  DMUL R26, R24, R22 ;  /* 0x00000016181a7228 */ /* 0x000fca0000000000 */
[----:B------:R-:W-:Y:S01]  /*20c0*/  STG.E.64 desc[UR4][R6.64+0xa8], R20 ;  /* 0x0000a81406007986 */ /* 0x000fe2000c101b04 */
[----:B------:R-:W-:-:S07]  /*20d0*/  DMUL R18, R24, R20 ;  /* 0x0000001418127228 */ /* 0x000fce0000000000 */
[----:B------:R-:W-:Y:S01]  /*20e0*/  STG.E.64 desc[UR4][R6.64+0xd0], R18 ;  /* 0x0000d01206007986 */ /* 0x000fe2000c101b04 */
[----:B------:R-:W-:Y:S02]  /*20f0*/  DFMA R28, R8, R22, -R18 ;  /* 0x00000016081c722b */ /* 0x000fe40000000812 */
[----:B------:R-:W-:Y:S01]  /*2100*/  DFMA R8, R20, R8, R26 ;  /* 0x000000081408722b */ /* 0x000fe2000000001a */
[----:B------:R-:W-:Y:S01]  /*2110*/  IMAD.MOV.U32 R26, RZ, RZ, 0x28f5c28f ;  /* 0x28f5c28fff1a7424 */ /* 0x000fe200078e00ff */
[----:B------:R-:W-:-:S04]  /*2120*/  MOV R27, 0xbfd48f5c ;  /* 0xbfd48f5c001b7802 */ /* 0x000fc80000000f00 */
[----:B------:R-:W-:Y:S01]  /*2130*/  DADD R24, R28, UR6 ;  /* 0x000000061c187e29 */ /* 0x000fe20008000000 */
[----:B------:R-:W-:Y:S04]  /*2140*/  STG.E.64 desc[UR4][R6.64+0x90], R8 ;  /* 0x0000900806007986 */ /* 0x000fe8000c101b04 */
[----:B------:R1:W-:Y:S03]  /*2150*/  STG.E.64 desc[UR4][R6.64+0xa0], R26 ;  /* 0x0000a01a06007986 */ /* 0x0003e6000c101b04 */
[----:B------:R-:W-:Y:S01]  /*2160*/  DMUL R10, R24, R10 ;  /* 0x0000000a180a7228 */ /* 0x000fe20000000000 */
[----:B------:R-:W-:Y:S06]  /*2170*/  STG.E.64 desc[UR4][R6.64+0xc0], R24 ;  /* 0x0000c01806007986 */ /* 0x000fec000c101b04 */
[----:B------:R2:W-:Y:S01]  /*2180*/  STG.E.64 desc[UR4][R6.64+0xc8], R10 ;  /* 0x0000c80a06007986 */ /* 0x0005e2000c101b04 */
[----:B------:R-:W-:-:S08]  /*2190*/  DFMA R12, R8, R12, R10 ;  /* 0x0000000c080c722b */ /* 0x000fd0000000000a */
[----:B------:R-:W-:-:S07]  /*21a0*/  DADD R28, -RZ, -R12 ;  /* 0x00000000ff1c7229 */ /* 0x000fce000000090c */
[----:B------:R-:W-:Y:S04]  /*21b0*/  STG.E.64 desc[UR4][R6.64+0xb8], R28 ;  /* 0x0000b81c06007986 */ /* 0x000fe8000c101b04 */
[----:B------:R-:W3:Y:S02]  /*21c0*/  LDG.E.64 R12, desc[UR4][R4.64] ;  /* 0x00000004040c7981 */ /* 0x000ee4000c1e1b00 */
[----:B---3--:R-:W-:-:S05]  /*21d0*/  IMAD.WIDE R12, R2, 0x8, R12 ;  /* 0x00000008020c7825 */ /* 0x008fca00078e020c */
[----:B------:R3:W-:Y:S04]  /*21e0*/  ST.E.64 desc[UR4][R12.64+0x90], R28 ;  /* 0x0000901c0c007985 */ /* 0x0007e8000c101b04 */
[----:B0-----:R-:W4:Y:S04]  /*21f0*/  LDG.E.64 R22, desc[UR4][R6.64+0x38] ;  /* 0x0000380406167981 */ /* 0x001f28000c1e1b00 */
[----:B-1----:R-:W4:Y:S04]  /*2200*/  LDG.E.64 R26, desc[UR4][R6.64+0x90] ;  /* 0x00009004061a7981 */ /* 0x002f28000c1e1b00 */
[----:B------:R-:W5:Y:S04]  /*2210*/  LDG.E.64 R14, desc[UR4][R6.64+0x40] ;  /* 0x00004004060e7981 */ /* 0x000f68000c1e1b00 */
[----:B------:R-:W5:Y:S01]  /*2220*/  LDG.E.64 R16, desc[UR4][R6.64+0xc0] ;  /* 0x0000c00406107981 */ /* 0x000f62000c1e1b00 */
[----:B----4-:R-:W-:-:S07]  /*2230*/  DMUL R22, R22, R26 ;  /* 0x0000001a16167228 */ /* 0x010fce0000000000 */
[----:B------:R-:W-:Y:S01]  /*2240*/  STG.E.64 desc[UR4][R6.64+0xc8], R22 ;  /* 0x0000c81606007986 */ /* 0x000fe2000c101b04 */
[----:B-----5:R-:W-:-:S07]  /*2250*/  DFMA R14, R14, R16, -R22 ;  /* 0x000000100e0e722b */ /* 0x020fce0000000816 */
[----:B------:R-:W-:Y:S04]  /*2260*/  STG.E.64 desc[UR4][R6.64+0xb8], R14 ;  /* 0x0000b80e06007986 */ /* 0x000fe8000c101b04 */
[----:B------:R-:W4:Y:S02]  /*2270*/  LDG.E.64 R8, desc[UR4][R4.64] ;  /* 0x0000000404087981 */ /* 0x000f24000c1e1b00 */
[----:B----4-:R-:W-:-:S05]  /*2280*/  IMAD.WIDE R8, R2, 0x8, R8 ;  /* 0x0000000802087825 */ /* 0x010fca00078e0208 */
[----:B------:R0:W-:Y:S04]  /*2290*/  ST.E.64 desc[UR4][R8.64+0x98], R14 ;  /* 0x0000980e08007985 */ /* 0x0001e8000c101b04 */
[----:B------:R-:W4:Y:S04]  /*22a0*/  LDG.E.64 R16, desc[UR4][R6.64+0x80] ;  /* 0x0000800406107981 */ /* 0x000f28000c1e1b00 */
[----:B------:R-:W4:Y:S04]  /*22b0*/  LDG.E.64 R18, desc[UR4][R6.64+0xc0] ;  /* 0x0000c00406127981 */ /* 0x000f28000c1e1b00 */
[----:B--2---:R-:W2:Y:S04]  /*22c0*/  LDG.E.64 R10, desc[UR4][R6.64+0x60] ;  /* 0x00006004060a7981 */ /* 0x004ea8000c1e1b00 */
[----:B---3--:R-:W2:Y:S01]  /*22d0*/  LDG.E.64 R12, desc[UR4][R6.64+0x90] ;  /* 0x00009004060c7981 */ /* 0x008ea2000c1e1b00 */
[----:B----4-:R-:W-:-:S07]  /*22e0*/  DMUL R16, R16, R18 ;  /* 0x0000001210107228 */ /* 0x010fce0000000000 */
[----:B------:R1:W-:Y:S01]  /*22f0*/  STG.E.64 desc[UR4][R6.64+0xc8], R16 ;  /* 0x0000c81006007986 */ /* 0x0003e2000c101b04 */
[----:B--2---:R-:W-:-:S07]  /*2300*/  DFMA R10, R10, R12, R16 ;  /* 0x0000000c0a0a722b */ /* 0x004fce0000000010 */
[----:B------:R-:W-:Y:S04]  /*2310*/  STG.E.64 desc[UR4][R6.64+0xb8], R10 ;  /* 0x0000b80a06007986 */ /* 0x000fe8000c101b04 */
[----:B------:R-:W2:Y:S02]  /*2320*/  LDG.E.64 R12, desc[UR4][R4.64] ;  /* 0x00000004040c7981 */ /* 0x000ea4000c1e1b00 */
[----:B--2---:R-:W-:-:S05]  /*2330*/  IMAD.WIDE R12, R2, 0x8, R12 ;  /* 0x00000008020c7825 */ /* 0x004fca00078e020c */
[----:B------:R2:W-:Y:S04]  /*2340*/  ST.E.64 desc[UR4][R12.64+0xa0], R10 ;  /* 0x0000a00a0c007985 */ /* 0x0005e8000c101b04 */
[----:B0-----:R-:W3:Y:S04]  /*2350*/  LDG.E.64 R14, desc[UR4][R4.64] ;  /* 0x00000004040e7981 */ /* 0x001ee8000c1e1b00 */
[----:B------:R-:W4:Y:S01]  /*2360*/  LDG.E.64 R8, desc[UR4][R6.64+0x20] ;  /* 0x0000200406087981 */ /* 0x000f22000c1e1b00 */
[----:B---3--:R-:W-:-:S05]  /*2370*/  IMAD.WIDE R14, R2, 0x8, R14 ;  /* 0x00000008020e7825 */ /* 0x008fca00078e020e */
[----:B----4-:R0:W-:Y:S04]  /*2380*/  ST.E.64 desc[UR4][R14.64+0xa8], R8 ;  /* 0x0000a8080e007985 */ /* 0x0101e8000c101b04 */
[----:B------:R-:W3:Y:S04]  /*2390*/  LDG.E.64 R20, desc[UR4][R4.64] ;  /* 0x0000000404147981 */ /* 0x000ee8000c1e1b00 */
[----:B------:R-:W4:Y:S01]  /*23a0*/  LDG.E.64 R18, desc[UR4][R6.64+0x28] ;  /* 0x0000280406127981 */ /* 0x000f22000c1e1b00 */
[----:B---3--:R-:W-:-:S05]  /*23b0*/  IMAD.WIDE R20, R2, 0x8, R20 ;  /* 0x0000000802147825 */ /* 0x008fca00078e0214 */
[----:B----4-:R-:W-:Y:S04]  /*23c0*/  ST.E.64 desc[UR4][R20.64+0xb0], R18 ;  /* 0x0000b01214007985 */ /* 0x010fe8000c101b04 */
[----:B------:R-:W3:Y:S04]  /*23d0*/  LDG.E.64 R22, desc[UR4][R4.64] ;  /* 0x0000000404167981 */ /* 0x000ee8000c1e1b00 */
[----:B-1----:R-:W4:Y:S01]  /*23e0*/  LDG.E.64 R16, desc[UR4][R6.64+0x30] ;  /* 0x0000300406107981 */ /* 0x002f22000c1e1b00 */
[----:B---3--:R-:W-:-:S05]  /*23f0*/  IMAD.WIDE R22, R2, 0x8, R22 ;  /* 0x0000000802167825 */ /* 0x008fca00078e0216 */
[----:B----4-:R1:W-:Y:S04]  /*2400*/  ST.E.64 desc[UR4][R22.64+0xb8], R16 ;  /* 0x0000b81016007985 */ /* 0x0103e8000c101b04 */
[----:B------:R-:W3:Y:S04]  /*2410*/  LDG.E.64 R24, desc[UR4][R6.64] ;  /* 0x0000000406187981 */ /* 0x000ee8000c1e1b00 */
[----:B------:R-:W3:Y:S04]  /*2420*/  LDG.E.64 R26, desc[UR4][R6.64+0x98] ;  /* 0x00009804061a7981 */ /* 0x000ee8000c1e1b00 */
[----:B--2---:R-:W2:Y:S04]  /*2430*/  LDG.E.64 R12, desc[UR4][R6.64+0x8] ;  /* 0x00000804060c7981 */ /* 0x004ea8000c1e1b00 */
[----:B0-----:R-:W2:Y:S04]  /*2440*/  LDG.E.64 R14, desc[UR4][R6.64+0xb0] ;  /* 0x0000b004060e7981 */ /* 0x001ea8000c1e1b00 */
[----:B------:R-:W4:Y:S04]  /*2450*/  LDG.E.64 R28, desc[UR4][R6.64+0x70] ;  /* 0x00007004061c7981 */ /* 0x000f28000c1e1b00 */
[----:B------:R-:W5:Y:S04]  /*2460*/  LDG.E.64 R8, desc[UR4][R6.64+0x20] ;  /* 0x0000200406087981 */ /* 0x000f68000c1e1b00 */
[----:B------:R-:W5:Y:S01]  /*2470*/  LDG.E.64 R10, desc[UR4][R6.64+0x90] ;  /* 0x00009004060a7981 */ /* 0x000f62000c1e1b00 */
[----:B------:R-:W-:Y:S01]  /*2480*/  UMOV UR6, 0x374bc6a8 ;  /* 0x374bc6a800067882 */ /* 0x000fe20000000000 */
[----:B------:R-:W-:Y:S01]  /*2490*/  UMOV UR7, 0x3fb04189 ;  /* 0x3fb0418900077882 */ /* 0x000fe20000000000 */
[----:B---3--:R-:W-:-:S07]  /*24a0*/  DMUL R24, R24, R26 ;  /* 0x0000001a18187228 */ /* 0x008fce0000000000 */
[----:B------:R-:W-:Y:S01]  /*24b0*/  STG.E.64 desc[UR4][R6.64], R24 ;  /* 0x0000001806007986 */ /* 0x000fe2000c101b04 */
[----:B--2---:R-:W-:-:S07]  /*24c0*/  DFMA R12, R12, R14, R24 ;  /* 0x0000000e0c0c722b */ /* 0x004fce0000000018 */
[----:B------:R0:W-:Y:S01]  /*24d0*/  STG.E.64 desc[UR4][R6.64+0x8], R12 ;  /* 0x0000080c06007986 */ /* 0x0001e2000c101b04 */
[----:B------:R-:W-:Y:S01]  /*24e0*/  DADD R14, R12, UR6 ;  /* 0x000000060c0e7e29 */ /* 0x000fe20008000000 */
[----:B------:R-:W-:Y:S01]  /*24f0*/  UMOV UR6, 0x353f7cee ;  /* 0x353f7cee00067882 */ /* 0x000fe20000000000 */
[----:B------:R-:W-:-:S05]  /*2500*/  UMOV UR7, 0x3fd1ba5e ;  /* 0x3fd1ba5e00077882 */ /* 0x000fca0000000000 */
[----:B------:R-:W-:Y:S01]  /*2510*/  STG.E.64 desc[UR4][R6.64+0xd0], R14 ;  /* 0x0000d00e06007986 */ /* 0x000fe2000c101b04 */
[----:B-1----:R-:W-:-:S07]  /*2520*/  DADD R16, R14, UR6 ;  /* 0x000000060e107e29 */ /* 0x002fce0008000000 */
[----:B------:R1:W-:Y:S01]  /*2530*/  STG.E.64 desc[UR4][R6.64+0xc8], R16 ;  /* 0x0000c81006007986 */ /* 0x0003e2000c101b04 */
[----:B----4-:R-:W-:-:S07]  /*2540*/  DMUL R28, R16, R28 ;  /* 0x0000001c101c7228 */ /* 0x010fce0000000000 */
[----:B------:R-:W-:Y:S01]  /*2550*/  STG.E.64 desc[UR4][R6.64+0x70], R28 ;  /* 0x0000701c06007986 */ /* 0x000fe2000c101b04 */
[----:B-----5:R-:W-:-:S07]  /*2560*/  DFMA R8, R8, R10, R28 ;  /* 0x0000000a0808722b */ /* 0x020fce000000001c */
[----:B------:R-:W-:Y:S04]  /*2570*/  STG.E.64 desc[UR4][R6.64+0xb8], R8 ;  /* 0x0000b80806007986 */ /* 0x000fe8000c101b04 */
[----:B------:R-:W2:Y:S02]  /*2580*/  LDG.E.64 R10, desc[UR4][R4.64] ;  /* 0x00000004040a7981 */ /* 0x000ea4000c1e1b00 */
[----:B--2---:R-:W-:-:S05]  /*2590*/  IMAD.WIDE R10, R2, 0x8, R10 ;  /* 0x00000008020a7825 */ /* 0x004fca00078e020a */
[----:B------:R2:W-:Y:S04]  /*25a0*/  ST.E.64 desc[UR4][R10.64+0xc0], R8 ;  /* 0x0000c0080a007985 */ /* 0x0005e8000c101b04 */
[----:B------:R-:W3:Y:S04]  /*25b0*/  LDG.E.64 R18, desc[UR4][R6.64+0x40] ;  /* 0x0000400406127981 */ /* 0x000ee8000c1e1b00 */
[----:B------:R-:W3:Y:S02]  /*25c0*/  LDG.E.64 R20, desc[UR4][R6.64+0xc8] ;  /* 0x0000c80406147981 */ /* 0x000ee4000c1e1b00 */
[----:B---3--:R-:W-:-:S07]  /*25d0*/  DMUL R18, R18, -R20 ;  /* 0x8000001412127228 */ /* 0x008fce0000000000 */
[----:B------:R-:W-:Y:S04]  /*25e0*/  STG.E.64 desc[UR4][R6.64+0xb8], R18 ;  /* 0x0000b81206007986 */ /* 0x000fe8000c101b04 */
[----:B0-----:R-:W3:Y:S02]  /*25f0*/  LDG.E.64 R12, desc[UR4][R4.64] ;  /* 0x00000004040c7981 */ /* 0x001ee4000c1e1b00 */
[----:B---3--:R-:W-:-:S05]  /*2600*/  IMAD.WIDE R12, R2, 0x8, R12 ;  /* 0x00000008020c7825 */ /* 0x008fca00078e020c */
[----:B------:R0:W-:Y:S04]  /*2610*/  ST.E.64 desc[UR4][R12.64+0xc8], R18 ;  /* 0x0000c8120c007985 */ /* 0x0001e8000c101b04 */
[----:B-1----:R-:W3:Y:S04]  /*2620*/  LDG.E.64 R16, desc[UR4][R6.64+0x80] ;  /* 0x0000800406107981 */ /* 0x002ee8000c1e1b00 */
[----:B------:R-:W3:Y:S04]  /*2630*/  LDG.E.64 R20, desc[UR4][R6.64+0xc8] ;  /* 0x0000c80406147981 */ /* 0x000ee8000c1e1b00 */
[----:B------:R-:W4:Y:S04]  /*2640*/  LDG.E.64 R14, desc[UR4][R6.64+0x30] ;  /* 0x00003004060e7981 */ /* 0x000f28000c1e1b00 */
[----:B--2---:R-:W4:Y:S01]  /*2650*/  LDG.E.64 R8, desc[UR4][R6.64+0x90] ;  /* 0x0000900406087981 */ /* 0x004f22000c1e1b00 */
[----:B---3--:R-:W-:-:S07]  /*2660*/  DMUL R16, R16, R20 ;  /* 0x0000001410107228 */ /* 0x008fce0000000000 */
[----:B------:R1:W-:Y:S01]  /*2670*/  STG.E.64 desc[UR4][R6.64+0xb8], R16 ;  /* 0x0000b81006007986 */ /* 0x0003e2000c101b04 */
[----:B----4-:R-:W-:-:S07]  /*2680*/  DFMA R8, R14, R8, -R16 ;  /* 0x000000080e08722b */ /* 0x010fce0000000810 */
[----:B------:R-:W-:Y:S04]  /*2690*/  STG.E.64 desc[UR4][R6.64+0x90], R8 ;  /* 0x0000900806007986 */ /* 0x000fe8000c101b04 */
[----:B------:R-:W2:Y:S02]  /*26a0*/  LDG.E.64 R10, desc[UR4][R4.64] ;  /* 0x00000004040a7981 */ /* 0x000ea4000c1e1b00 */
[----:B--2---:R-:W-:-:S05]  /*26b0*/  IMAD.WIDE R10, R2, 0x8, R10 ;  /* 0x00000008020a7825 */ /* 0x004fca00078e020a */
[----:B------:R2:W-:Y:S04]  /*26c0*/  ST.E.64 desc[UR4][R10.64+0xd0], R8 ;  /* 0x0000d0080a007985 */ /* 0x0005e8000c101b04 */
[----:B------:R-:W3:Y:S04]  /*26d0*/  LDG.E.64 R14, desc[UR4][R4.64] ;  /* 0x00000004040e7981 */ /* 0x000ee8000c1e1b00 */
[----:B0-----:R-:W4:Y:S01]  /*26e0*/  LDG.E.64 R12, desc[UR4][R6.64+0x50] ;  /* 0x00005004060c7981 */ /* 0x001f22000c1e1b00 */
[----:B---3--:R-:W-:-:S05]  /*26f0*/  IMAD.WIDE R14, R2, 0x8, R14 ;  /* 0x00000008020e7825 */ /* 0x008fca00078e020e */
[----:B----4-:R0:W-:Y:S04]  /*2700*/  ST.E.64 desc[UR4][R14.64+0xd8], R12 ;  /* 0x0000d80c0e007985 */ /* 0x0101e8000c101b04 */
[----:B------:R-:W3:Y:S04]  /*2710*/  LDG.E.64 R20, desc[UR4][R4.64] ;  /* 0x0000000404147981 */ /* 0x000ee8000c1e1b00 */
[----:B------:R-:W4:Y:S01]  /*2720*/  LDG.E.64 R18, desc[UR4][R6.64+0x38] ;  /* 0x0000380406127981 */ /* 0x000f22000c1e1b00 */
[----:B---3--:R-:W-:-:S05]  /*2730*/  IMAD.WIDE R20, R2, 0x8, R20 ;  /* 0x0000000802147825 */ /* 0x008fca00078e0214 */
[----:B----4-:R3:W-:Y:S04]  /*2740*/  ST.E.64 desc[UR4][R20.64+0xe0], R18 ;  /* 0x0000e01214007985 */ /* 0x0107e8000c101b04 */
[----:B------:R-:W4:Y:S04]  /*2750*/  LDG.E.64 R22, desc[UR4][R4.64] ;  /* 0x0000000404167981 */ /* 0x000f28000c1e1b00 */
[----:B-1----:R-:W5:Y:S01]  /*2760*/  LDG.E.64 R16, desc[UR4][R6.64+0x68] ;  /* 0x0000680406107981 */ /* 0x002f62000c1e1b00 */
[----:B----4-:R-:W-:-:S05]  /*2770*/  IMAD.WIDE R22, R2, 0x8, R22 ;  /* 0x0000000802167825 */ /* 0x010fca00078e0216 */
[----:B-----5:R1:W-:Y:S04]  /*2780*/  ST.E.64 desc[UR4][R22.64+0xe8], R16 ;  /* 0x0000e81016007985 */ /* 0x0203e8000c101b04 */
[----:B------:R-:W4:Y:S04]  /*2790*/  LDG.E.64 R24, desc[UR4][R6.64+0x20] ;  /* 0x0000200406187981 */ /* 0x000f28000c1e1b00 */
[----:B------:R-:W4:Y:S04]  /*27a0*/  LDG.E.64 R26, desc[UR4][R6.64+0xc0] ;  /* 0x0000c004061a7981 */ /* 0x000f28000c1e1b00 */
[----:B--2---:R-:W2:Y:S04]  /*27b0*/  LDG.E.64 R8, desc[UR4][R6.64+0x50] ;  /* 0x0000500406087981 */ /* 0x004ea8000c1e1b00 */
[----:B------:R-:W2:Y:S01]  /*27c0*/  LDG.E.64 R10, desc[UR4][R6.64+0xc8] ;  /* 0x0000c804060a7981 */ /* 0x000ea2000c1e1b00 */
[----:B----4-:R-:W-:-:S07]  /*27d0*/  DMUL R24, R24, R26 ;  /* 0x0000001a18187228 */ /* 0x010fce0000000000 */
[----:B------:R-:W-:Y:S01]  /*27e0*/  STG.E.64 desc[UR4][R6.64+0x68], R24 ;  /* 0x0000681806007986 */ /* 0x000fe2000c101b04 */
[----:B--2---:R-:W-:-:S07]  /*27f0*/  DFMA R8, R8, R10, -R24 ;  /* 0x0000000a0808722b */ /* 0x004fce0000000818 */
[----:B------:R-:W-:Y:S04]  /*2800*/  STG.E.64 desc[UR4][R6.64+0x50], R8 ;  /* 0x0000500806007986 */ /* 0x000fe8000c101b04 */
[----:B------:R-:W2:Y:S02]  /*2810*/  LDG.E.64 R10, desc[UR4][R4.64] ;  /* 0x00000004040a7981 */ /* 0x000ea4000c1e1b00 */
[----:B--2---:R-:W-:-:S05]  /*2820*/  IMAD.WIDE R10, R2, 0x8, R10 ;  /* 0x00000008020a7825 */ /* 0x004fca00078e020a */
[----:B------:R2:W-:Y:S04]  /*2830*/  ST.E.64 desc[UR4][R10.64+0xf0], R8 ;  /* 0x0000f0080a007985 */ /* 0x0005e8000c101b04 */
[----:B0-----:R-:W4:Y:S04]  /*2840*/  LDG.E.64 R12, desc[UR4][R6.64+0x38] ;  /* 0x00003804060c7981 */ /* 0x001f28000c1e1b00 */
[----:B------:R-:W4:Y:S02]  /*2850*/  LDG.E.64 R14, desc[UR4][R6.64+0xc8] ;  /* 0x0000c804060e7981 */ /* 0x000f24000c1e1b00 */
[----:B----4-:R-:W-:-:S07]  /*2860*/  DMUL R12, R12, R14 ;  /* 0x0000000e0c0c7228 */ /* 0x010fce0000000000 */
[----:B------:R-:W-:Y:S04]  /*2870*/  STG.E.64 desc[UR4][R6.64+0x38], R12 ;  /* 0x0000380c06007986 */ /* 0x000fe8000c101b04 */
[----:B------:R-:W4:Y:S02]  /*2880*/  LDG.E.64 R14, desc[UR4][R4.64] ;  /* 0x00000004040e7981 */ /* 0x000f24000c1e1b00 */
[----:B----4-:R-:W-:-:S05]  /*2890*/  IMAD.WIDE R14, R2, 0x8, R14 ;  /* 0x00000008020e7825 */ /* 0x010fca00078e020e */
[----:B------:R0:W-:Y:S04]  /*28a0*/  ST.E.64 desc[UR4][R14.64+0xf8], R12 ;  /* 0x0000f80c0e007985 */ /* 0x0001e8000c101b04 */
[----:B---3--:R-:W3:Y:S04]  /*28b0*/  LDG.E.64 R18, desc[UR4][R6.64+0x60] ;  /* 0x0000600406127981 */ /* 0x008ee8000c1e1b00 */
[----:B------:R-:W3:Y:S04]  /*28c0*/  LDG.E.64 R20, desc[UR4][R6.64+0xc8] ;  /* 0x0000c80406147981 */ /* 0x000ee8000c1e1b00 */
[----:B-1----:R-:W4:Y:S04]  /*28d0*/  LDG.E.64 R16, desc[UR4][R6.64+0x30] ;  /* 0x0000300406107981 */ /* 0x002f28000c1e1b00 */
[----:B--2---:R-:W4:Y:S01]  /*28e0*/  LDG.E.64 R8, desc[UR4][R6.64+0xc0] ;  /* 0x0000c00406087981 */ /* 0x004f22000c1e1b00 */
[----:B---3--:R-:W-:-:S07]  /*28f0*/  DMUL R18, R18, R20 ;  /* 0x0000001412127228 */ /* 0x008fce0000000000 */
[----:B------:R1:W-:Y:S01]  /*2900*/  STG.E.64 desc[UR4][R6.64+0x60], R18 ;  /* 0x0000601206007986 */ /* 0x0003e2000c101b04 */
[----:B----4-:R-:W-:-:S08]  /*2910*/  DFMA R8, R16, R8, R18 ;  /* 0x000000081008722b */ /* 0x010fd00000000012 */
[----:B------:R-:W-:-:S07]  /*2920*/  DADD R22, -RZ, -R8 ;  /* 0x00000000ff167229 */ /* 0x000fce0000000908 */
        /* <DEDUP_REMOVED lines=15> */
[----:B-----5:R-:W-:Y:S04]  /*2a20*/  ST.E.64 desc[UR4][R20.64+0x118], R18 ;  /* 0x0001181214007985 */ /* 0x020fe8000c101b04 */
[----:B--2---:R-:W2:Y:S04]  /*2a30*/  LDG.E.64 R8, desc[UR4][R6.64+0x88] ;  /* 0x0000880406087981 */ /* 0x004ea8000c1e1b00 */
[----:B------:R-:W2:Y:S02]  /*2a40*/  LDG.E.64 R22, desc[UR4][R6.64+0x48] ;  /* 0x0000480406167981 */ /* 0x000ea4000c1e1b00 */
[----:B--2---:R-:W-:-:S07]  /*2a50*/  DMUL R8, R8, -R22 ;  /* 0x8000001608087228 */ /* 0x004fce0000000000 */
[----:B------:R-:W-:Y:S04]  /*2a60*/  STG.E.64 desc[UR4][R6.64+0x48], R8 ;  /* 0x0000480806007986 */ /* 0x000fe8000c101b04 */
[----:B0-----:R-:W2:Y:S02]  /*2a70*/  LDG.E.64 R10, desc[UR4][R4.64] ;  /* 0x00000004040a7981 */ /* 0x001ea4000c1e1b00 */
[----:B--2---:R-:W-:-:S05]  /*2a80*/  IMAD.WIDE R10, R2, 0x8, R10 ;  /* 0x00000008020a7825 */ /* 0x004fca00078e020a */
[----:B------:R0:W-:Y:S04]  /*2a90*/  ST.E.64 desc[UR4][R10.64+0x120], R8 ;  /* 0x000120080a007985 */ /* 0x0001e8000c101b04 */
[----:B------:R-:W2:Y:S02]  /*2aa0*/  LDG.E.64 R12, desc[UR4][R6.64+0xa8] ;  /* 0x0000a804060c7981 */ /* 0x000ea4000c1e1b00 */
[----:B--2---:R-:W-:-:S07]  /*2ab0*/  DADD R22, -RZ, -R12 ;  /* 0x00000000ff167229 */ /* 0x004fce000000090c */
[----:B------:R-:W-:Y:S04]  /*2ac0*/  STG.E.64 desc[UR4][R6.64+0xa8], R22 ;  /* 0x0000a81606007986 */ /* 0x000fe8000c101b04 */
[----:B------:R-:W2:Y:S02]  /*2ad0*/  LDG.E.64 R12, desc[UR4][R4.64] ;  /* 0x00000004040c7981 */ /* 0x000ea4000c1e1b00 */
[----:B--2---:R-:W-:-:S05]  /*2ae0*/  IMAD.WIDE R12, R2, 0x8, R12 ;  /* 0x00000008020c7825 */ /* 0x004fca00078e020c */
[----:B------:R1:W-:Y:S04]  /*2af0*/  ST.E.64 desc[UR4][R12.64+0x128], R22 ;  /* 0x000128160c007985 */ /* 0x0003e8000c101b04 */
[----:B---3--:R-:W2:Y:S04]  /*2b00*/  LDG.E.64 R14, desc[UR4][R6.64+0x88] ;  /* 0x00008804060e7981 */ /* 0x008ea8000c1e1b00 */
[----:B------:R-:W2:Y:S02]  /*2b10*/  LDG.E.64 R16, desc[UR4][R6.64+0x58] ;  /* 0x0000580406107981 */ /* 0x000ea4000c1e1b00 */
[----:B--2---:R-:W-:-:S07]  /*2b20*/  DMUL R14, R14, R16 ;  /* 0x000000100e0e7228 */ /* 0x004fce0000000000 */
[----:B------:R-:W-:Y:S04]  /*2b30*/  STG.E.64 desc[UR4][R6.64+0x88], R14 ;  /* 0x0000880e06007986 */ /* 0x000fe8000c101b04 */
[----:B0-----:R-:W2:Y:S02]  /*2b40*/  LDG.E.64 R8, desc[UR4][R4.64] ;  /* 0x0000000404087981 */ /* 0x001ea4000c1e1b00 */
[----:B--2---:R-:W-:-:S05]  /*2b50*/  IMAD.WIDE R8, R2, 0x8, R8 ;  /* 0x0000000802087825 */ /* 0x004fca00078e0208 */
[----:B------:R0:W-:Y:S04]  /*2b60*/  ST.E.64 desc[UR4][R8.64+0x130], R14 ;  /* 0x0001300e08007985 */ /* 0x0001e8000c101b04 */
[----:B------:R-:W2:Y:S04]  /*2b70*/  LDG.E.64 R16, desc[UR4][R4.64] ;  /* 0x0000000404107981 */ /* 0x000ea8000c1e1b00 */
[----:B------:R-:W3:Y:S01]  /*2b80*/  LDG.E.64 R10, desc[UR4][R6.64+0x20] ;  /* 0x00002004060a7981 */ /* 0x000ee2000c1e1b00 */
[----:B--2---:R-:W-:-:S05]  /*2b90*/  IMAD.WIDE R16, R2, 0x8, R16 ;  /* 0x0000000802107825 */ /* 0x004fca00078e0210 */
[----:B---3--:R2:W-:Y:S04]  /*2ba0*/  ST.E.64 desc[UR4][R16.64+0x138], R10 ;  /* 0x0001380a10007985 */ /* 0x0085e8000c101b04 */
[----:B------:R-:W3:Y:S04]  /*2bb0*/  LDG.E.64 R18, desc[UR4][R4.64] ;  /* 0x0000000404127981 */ /* 0x000ee8000c1e1b00 */
[----:B-1----:R-:W4:Y:S01]  /*2bc0*/  LDG.E.64 R12, desc[UR4][R6.64+0x28] ;  /* 0x00002804060c7981 */ /* 0x002f22000c1e1b00 */
[----:B---3--:R-:W-:-:S05]  /*2bd0*/  IMAD.WIDE R18, R2, 0x8, R18 ;  /* 0x0000000802127825 */ /* 0x008fca00078e0212 */
[----:B----4-:R1:W-:Y:S04]  /*2be0*/  ST.E.64 desc[UR4][R18.64+0x140], R12 ;  /* 0x0001400c12007985 */ /* 0x0103e8000c101b04 */
[----:B------:R-:W3:Y:S04]  /*2bf0*/  LDG.E.64 R22, desc[UR4][R4.64] ;  /* 0x0000000404167981 */ /* 0x000ee8000c1e1b00 */
[----:B------:R-:W4:Y:S01]  /*2c00*/  LDG.E.64 R20, desc[UR4][R6.64+0x30] ;  /* 0x0000300406147981 */ /* 0x000f22000c1e1b00 */
[----:B---3--:R-:W-:-:S05]  /*2c10*/  IMAD.WIDE R22, R2, 0x8, R22 ;  /* 0x0000000802167825 */ /* 0x008fca00078e0216 */
[----:B----4-:R3:W-:Y:S04]  /*2c20*/  ST.E.64 desc[UR4][R22.64+0x148], R20 ;  /* 0x0001481416007985 */ /* 0x0107e8000c101b04 */
[----:B0-----:R-:W4:Y:S04]  /*2c30*/  LDG.E.64 R14, desc[UR4][R6.64+0x10] ;  /* 0x00001004060e7981 */ /* 0x001f28000c1e1b00 */
[----:B------:R-:W4:Y:S04]  /*2c40*/  LDG.E.64 R24, desc[UR4][R6.64+0xb0] ;  /* 0x0000b00406187981 */ /* 0x000f28000c1e1b00 */
[----:B------:R-:W5:Y:S04]  /*2c50*/  LDG.E.64 R8, desc[UR4][R6.64+0x18] ;  /* 0x0000180406087981 */ /* 0x000f68000c1e1b00 */
[----:B--2---:R-:W5:Y:S01]  /*2c60*/  LDG.E.64 R10, desc[UR4][R6.64+0x98] ;  /* 0x00009804060a7981 */ /* 0x004f62000c1e1b00 */
[----:B----4-:R-:W-:-:S07]  /*2c70*/  DMUL R14, R14, R24 ;  /* 0x000000180e0e7228 */ /* 0x010fce0000000000 */
[----:B------:R0:W-:Y:S01]  /*2c80*/  STG.E.64 desc[UR4][R6.64+0x20], R14 ;  /* 0x0000200e06007986 */ /* 0x0001e2000c101b04 */
[----:B-----5:R-:W-:-:S07]  /*2c90*/  DFMA R8, R8, R10, R14 ;  /* 0x0000000a0808722b */ /* 0x020fce000000000e */
[----:B------:R-:W-:Y:S04]  /*2ca0*/  STG.E.64 desc[UR4][R6.64+0x30], R8 ;  /* 0x0000300806007986 */ /* 0x000fe8000c101b04 */
[----:B------:R-:W2:Y:S02]  /*2cb0*/  LDG.E.64 R10, desc[UR4][R4.64] ;  /* 0x00000004040a7981 */ /* 0x000ea4000c1e1b00 */
[----:B--2---:R-:W-:-:S05]  /*2cc0*/  IMAD.WIDE R10, R2, 0x8, R10 ;  /* 0x00000008020a7825 */ /* 0x004fca00078e020a */
[----:B------:R2:W-:Y:S04]  /*2cd0*/  ST.E.64 desc[UR4][R10.64+0x150], R8 ;  /* 0x000150080a007985 */ /* 0x0005e8000c101b04 */
[----:B------:R-:W4:Y:S04]  /*2ce0*/  LDG.E.64 R16, desc[UR4][R4.64] ;  /* 0x0000000404107981 */ /* 0x000f28000c1e1b00 */
[----:B-1----:R-:W5:Y:S01]  /*2cf0*/  LDG.E.64 R12, desc[UR4][R6.64+0x28] ;  /* 0x00002804060c7981 */ /* 0x002f62000c1e1b00 */
[----:B----4-:R-:W-:-:S05]  /*2d00*/  IMAD.WIDE R16, R2, 0x8, R16 ;  /* 0x0000000802107825 */ /* 0x010fca00078e0210 */
[----:B-----5:R1:W-:Y:S04]  /*2d10*/  ST.E.64 desc[UR4][R16.64+0x158], R12 ;  /* 0x0001580c10007985 */ /* 0x0203e8000c101b04 */
[----:B---3--:R-:W3:Y:S04]  /*2d20*/  LDG.E.64 R20, desc[UR4][R6.64+0x18] ;  /* 0x0000180406147981 */ /* 0x008ee8000c1e1b00 */
[----:B------:R-:W3:Y:S04]  /*2d30*/  LDG.E.64 R22, desc[UR4][R6.64+0xb0] ;  /* 0x0000b00406167981 */ /* 0x000ee8000c1e1b00 */
[----:B0-----:R-:W4:Y:S04]  /*2d40*/  LDG.E.64 R14, desc[UR4][R6.64+0x10] ;  /* 0x00001004060e7981 */ /* 0x001f28000c1e1b00 */
[----:B------:R-:W4:Y:S01]  /*2d50*/  LDG.E.64 R18, desc[UR4][R6.64+0x98] ;  /* 0x0000980406127981 */ /* 0x000f22000c1e1b00 */
[----:B---3--:R-:W-:-:S07]  /*2d60*/  DMUL R20, R20, R22 ;  /* 0x0000001614147228 */ /* 0x008fce0000000000 */
[----:B------:R-:W-:Y:S01]  /*2d70*/  STG.E.64 desc[UR4][R6.64+0x18], R20 ;  /* 0x0000181406007986 */ /* 0x000fe2000c101b04 */
[----:B----4-:R-:W-:-:S07]  /*2d80*/  DFMA R14, R14, R18, -R20 ;  /* 0x000000120e0e722b */ /* 0x010fce0000000814 */
[----:B------:R-:W-:Y:S04]  /*2d90*/  STG.E.64 desc[UR4][R6.64+0x10], R14 ;  /* 0x0000100e06007986 */ /* 0x000fe8000c101b04 */
[----:B--2---:R-:W2:Y:S02]  /*2da0*/  LDG.E.64 R8, desc[UR4][R4.64] ;  /* 0x0000000404087981 */ /* 0x004ea4000c1e1b00 */
[----:B--2---:R-:W-:-:S05]  /*2db0*/  IMAD.WIDE R8, R2, 0x8, R8 ;  /* 0x0000000802087825 */ /* 0x004fca00078e0208 */
[----:B------:R0:W-:Y:S04]  /*2dc0*/  ST.E.64 desc[UR4][R8.64+0x160], R14 ;  /* 0x0001600e08007985 */ /* 0x0001e8000c101b04 */
[----:B-1----:R-:W2:Y:S04]  /*2dd0*/  LDG.E.64 R12, desc[UR4][R4.64] ;  /* 0x00000004040c7981 */ /* 0x002ea8000c1e1b00 */
[----:B------:R-:W3:Y:S01]  /*2de0*/  LDG.E.64 R10, desc[UR4][R6.64+0x28] ;  /* 0x00002804060a7981 */ /* 0x000ee2000c1e1b00 */
[----:B------:R-:W-:Y:S02]  /*2df0*/  IMAD.MOV.U32 R22, RZ, RZ, 0x0 ;  /* 0x00000000ff167424 */ /* 0x000fe400078e00ff */
[----:B------:R-:W-:-:S02]  /*2e00*/  IMAD.MOV.U32 R23, RZ, RZ, 0x3ff00000 ;  /* 0x3ff00000ff177424 */ /* 0x000fc400078e00ff */
[----:B--2---:R-:W-:-:S05]  /*2e10*/  IMAD.WIDE R12, R2, 0x8, R12 ;  /* 0x00000008020c7825 */ /* 0x004fca00078e020c */
[----:B---3--:R1:W-:Y:S04]  /*2e20*/  ST.E.64 desc[UR4][R12.64+0x168], R10 ;  /* 0x0001680a0c007985 */ /* 0x0083e8000c101b04 */
        /* <DEDUP_REMOVED lines=12> */
[----:B-1----:R-:W4:Y:S04]  /*2ef0*/  LDG.E.64 R12, desc[UR4][R4.64] ;  /* 0x00000004040c7981 */ /* 0x002f28000c1e1b00 */
[----:B------:R-:W5:Y:S01]  /*2f00*/  LDG.E.64 R10, desc[UR4][R6.64+0x28] ;  /* 0x00002804060a7981 */ /* 0x000f62000c1e1b00 */
[----:B--2---:R-:W-:Y:S01]  /*2f10*/  MOV R22, 0x9999999a ;  /* 0x9999999a00167802 */ /* 0x004fe20000000f00 */
[----:B------:R-:W-:-:S02]  /*2f20*/  IMAD.MOV.U32 R23, RZ, RZ, -0x40466667 ;  /* 0xbfb99999ff177424 */ /* 0x000fc400078e00ff */
[----:B----4-:R-:W-:-:S05]  /*2f30*/  IMAD.WIDE R12, R2, 0x8, R12 ;  /* 0x00000008020c7825 */ /* 0x010fca00078e020c */
[----:B-----5:R1:W-:Y:S04]  /*2f40*/  ST.E.64 desc[UR4][R12.64+0x188], R10 ;  /* 0x0001880a0c007985 */ /* 0x0203e8000c101b04 */
[----:B------:R-:W-:Y:S04]  /*2f50*/  STG.E.64 desc[UR4][R6.64+0xa0], R22 ;  /* 0x0000a01606007986 */ /* 0x000fe8000c101b04 */
[----:B0-----:R-:W2:Y:S02]  /*2f60*/  LDG.E.64 R8, desc[UR4][R4.64] ;  /* 0x0000000404087981 */ /* 0x001ea4000c1e1b00 */
[----:B--2---:R-:W-:-:S05]  /*2f70*/  IMAD.WIDE R8, R2, 0x8, R8 ;  /* 0x0000000802087825 */ /* 0x004fca00078e0208 */
[----:B------:R0:W-:Y:S04]  /*2f80*/  ST.E.64 desc[UR4][R8.64+0x190], R22 ;  /* 0x0001901608007985 */ /* 0x0001e8000c101b04 */
[----:B------:R-:W2:Y:S04]  /*2f90*/  LDG.E.64 R16, desc[UR4][R4.64] ;  /* 0x0000000404107981 */ /* 0x000ea8000c1e1b00 */
[----:B---3--:R-:W3:Y:S01]  /*2fa0*/  LDG.E.64 R14, desc[UR4][R6.64+0x28] ;  /* 0x00002804060e7981 */ /* 0x008ee2000c1e1b00 */
[----:B--2---:R-:W-:-:S05]  /*2fb0*/  IMAD.WIDE R16, R2, 0x8, R16 ;  /* 0x0000000802107825 */ /* 0x004fca00078e0210 */
[----:B---3--:R2:W-:Y:S04]  /*2fc0*/  ST.E.64 desc[UR4][R16.64+0x198], R14 ;  /* 0x0001980e10007985 */ /* 0x0085e8000c101b04 */
[----:B------:R-:W3:Y:S04]  /*2fd0*/  LDG.E.64 R20, desc[UR4][R4.64] ;  /* 0x0000000404147981 */ /* 0x000ee8000c1e1b00 */
[----:B------:R-:W4:Y:S01]  /*2fe0*/  LDG.E.64 R18, desc[UR4][R6.64+0x10] ;  /* 0x0000100406127981 */ /* 0x000f22000c1e1b00 */
[----:B---3--:R-:W-:-:S05]  /*2ff0*/  IMAD.WIDE R20, R2, 0x8, R20 ;  /* 0x0000000802147825 */ /* 0x008fca00078e0214 */
[----:B----4-:R3:W-:Y:S04]  /*3000*/  ST.E.64 desc[UR4][R20.64+0x1a0], R18 ;  /* 0x0001a01214007985 */ /* 0x0107e8000c101b04 */
[----:B-1----:R-:W4:Y:S04]  /*3010*/  LDG.E.64 R12, desc[UR4][R4.64] ;  /* 0x00000004040c7981 */ /* 0x002f28000c1e1b00 */
[----:B------:R-:W5:Y:S01]  /*3020*/  LDG.E.64 R10, desc[UR4][R6.64+0x28] ;  /* 0x00002804060a7981 */ /* 0x000f62000c1e1b00 */
[----:B----4-:R-:W-:-:S05]  /*3030*/  IMAD.WIDE R12, R2, 0x8, R12 ;  /* 0x00000008020c7825 */ /* 0x010fca00078e020c */
[----:B-----5:R1:W-:Y:S04]  /*3040*/  ST.E.64 desc[UR4][R12.64+0x1a8], R10 ;  /* 0x0001a80a0c007985 */ /* 0x0203e8000c101b04 */
[----:B0-----:R-:W4:Y:S02]  /*3050*/  LDG.E.64 R8, desc[UR4][R4.64] ;  /* 0x0000000404087981 */ /* 0x001f24000c1e1b00 */
[----:B----4-:R-:W-:-:S05]  /*3060*/  IMAD.WIDE R8, R2, 0x8, R8 ;  /* 0x0000000802087825 */ /* 0x010fca00078e0208 */
[----:B------:R0:W-:Y:S04]  /*3070*/  ST.E.64 desc[UR4][R8.64+0x1b0], R10 ;  /* 0x0001b00a08007985 */ /* 0x0001e8000c101b04 */
[----:B--2---:R-:W2:Y:S04]  /*3080*/  LDG.E.64 R16, desc[UR4][R4.64] ;  /* 0x0000000404107981 */ /* 0x004ea8000c1e1b00 */
[----:B------:R-:W4:Y:S01]  /*3090*/  LDG.E.64 R14, desc[UR4][R6.64+0x28] ;  /* 0x00002804060e7981 */ /* 0x000f22000c1e1b00 */
[----:B--2---:R-:W-:-:S05]  /*30a0*/  IMAD.WIDE R16, R2, 0x8, R16 ;  /* 0x0000000802107825 */ /* 0x004fca00078e0210 */
[----:B----4-:R2:W-:Y:S04]  /*30b0*/  ST.E.64 desc[UR4][R16.64+0x1b8], R14 ;  /* 0x0001b80e10007985 */ /* 0x0105e8000c101b04 */
[----:B---3--:R-:W3:Y:S02]  /*30c0*/  LDG.E.64 R18, desc[UR4][R4.64] ;  /* 0x0000000404127981 */ /* 0x008ee4000c1e1b00 */
[----:B---3--:R-:W-:-:S05]  /*30d0*/  IMAD.WIDE R18, R2, 0x8, R18 ;  /* 0x0000000802127825 */ /* 0x008fca00078e0212 */
[----:B------:R3:W-:Y:S04]  /*30e0*/  ST.E.64 desc[UR4][R18.64+0x1c0], R14 ;  /* 0x0001c00e12007985 */ /* 0x0007e8000c101b04 */
[----:B------:R-:W4:Y:S04]  /*30f0*/  LDG.E.64 R20, desc[UR4][R4.64] ;  /* 0x0000000404147981 */ /* 0x000f28000c1e1b00 */
[----:B-1----:R-:W5:Y:S01]  /*3100*/  LDG.E.64 R12, desc[UR4][R6.64+0x28] ;  /* 0x00002804060c7981 */ /* 0x002f62000c1e1b00 */
        /* <DEDUP_REMOVED lines=33> */
[----:B------:R-:W4:Y:S04]  /*3320*/  LDG.E.64 R18, desc[UR4][R4.64] ;  /* 0x0000000404127981 */ /* 0x000f28000c1e1b00 */
[----:B--2---:R-:W2:Y:S01]  /*3330*/  LDG.E.64 R16, desc[UR4][R6.64+0x28] ;  /* 0x0000280406107981 */ /* 0x004ea2000c1e1b00 */
[----:B----4-:R-:W-:-:S05]  /*3340*/  IMAD.WIDE R18, R2, 0x8, R18 ;  /* 0x0000000802127825 */ /* 0x010fca00078e0212 */
[----:B--2---:R2:W-:Y:S04]  /*3350*/  ST.E.64 desc[UR4][R18.64+0x218], R16 ;  /* 0x0002181012007985 */ /* 0x0045e8000c101b04 */
        /* <DEDUP_REMOVED lines=128> */
[----:B------:R-:W-:Y:S04]  /*3b60*/  ST.E.64 desc[UR4][R10.64+0x340], R16 ;  /* 0x000340100a007985 */ /* 0x000fe8000c101b04 */
[----:B-1----:R-:W3:Y:S04]  /*3b70*/  LDG.E.64 R20, desc[UR4][R4.64] ;  /* 0x0000000404147981 */ /* 0x002ee8000c1e1b00 */
[----:B------:R-:W4:Y:S01]  /*3b80*/  LDG.E.64 R12, desc[UR4][R6.64+0x28] ;  /* 0x00002804060c7981 */ /* 0x000f22000c1e1b00 */
[----:B---3--:R-:W-:-:S05]  /*3b90*/  IMAD.WIDE R20, R2, 0x8, R20 ;  /* 0x0000000802147825 */ /* 0x008fca00078e0214 */
[----:B----4-:R-:W-:Y:S04]  /*3ba0*/  ST.E.64 desc[UR4][R20.64+0x348], R12 ;  /* 0x0003480c14007985 */ /* 0x010fe8000c101b04 */
[----:B0-----:R-:W3:Y:S02]  /*3bb0*/  LDG.E.64 R8, desc[UR4][R4.64] ;  /* 0x0000000404087981 */ /* 0x001ee4000c1e1b00 */
[----:B---3--:R-:W-:-:S05]  /*3bc0*/  IMAD.WIDE R8, R2, 0x8, R8 ;  /* 0x0000000802087825 */ /* 0x008fca00078e0208 */
[----:B------:R-:W-:Y:S04]  /*3bd0*/  ST.E.64 desc[UR4][R8.64+0x350], R12 ;  /* 0x0003500c08007985 */ /* 0x000fe8000c101b04 */
[----:B--2---:R-:W2:Y:S04]  /*3be0*/  LDG.E.64 R18, desc[UR4][R4.64] ;  /* 0x0000000404127981 */ /* 0x004ea8000c1e1b00 */
[----:B------:R-:W3:Y:S01]  /*3bf0*/  LDG.E.64 R14, desc[UR4][R6.64+0x28] ;  /* 0x00002804060e7981 */ /* 0x000ee2000c1e1b00 */
[----:B--2---:R-:W-:-:S05]  /*3c00*/  IMAD.WIDE R18, R2, 0x8, R18 ;  /* 0x0000000802127825 */ /* 0x004fca00078e0212 */
[----:B---3--:R-:W-:Y:S01]  /*3c10*/  ST.E.64 desc[UR4][R18.64+0x358], R14 ;  /* 0x0003580e12007985 */ /* 0x008fe2000c101b04 */
[----:B------:R-:W-:Y:S05]  /*3c20*/  EXIT ;  /* 0x000000000000794d */ /* 0x000fea0003800000 */
        .type           $_Z15evaluate_kernelPPKdPdPS2_i$__internal_trig_reduction_slowpathd,@function
        .size           $_Z15evaluate_kernelPPKdPdPS2_i$__internal_trig_reduction_slowpathd,(.L_x_26 - $_Z15evaluate_kernelPPKdPdPS2_i$__internal_trig_reduction_slowpathd)
$_Z15evaluate_kernelPPKdPdPS2_i$__internal_trig_reduction_slowpathd:
[----:B------:R-:W-:Y:S01]  /*3c30*/  SHF.R.U32.HI R25, RZ, 0x14, R19 ;  /* 0x00000014ff197819 */ /* 0x000fe20000011613 */
[----:B------:R-:W-:Y:S01]  /*3c40*/  IMAD.MOV.U32 R28, RZ, RZ, R10 ;  /* 0x000000ffff1c7224 */ /* 0x000fe200078e000a */
[----:B------:R-:W-:Y:S01]  /*3c50*/  MOV R29, R19 ;  /* 0x00000013001d7202 */ /* 0x000fe20000000f00 */
[----:B------:R-:W-:Y:S01]  /*3c60*/  IMAD.MOV.U32 R8, RZ, RZ, RZ ;  /* 0x000000ffff087224 */ /* 0x000fe200078e00ff */
[----:B------:R-:W-:-:S04]  /*3c70*/  LOP3.LUT R3, R25, 0x7ff, RZ, 0xc0, !PT ;  /* 0x000007ff19037812 */ /* 0x000fc800078ec0ff */
[----:B------:R-:W-:-:S13]  /*3c80*/  ISETP.NE.AND P0, PT, R3, 0x7ff, PT ;  /* 0x000007ff0300780c */ /* 0x000fda0003f05270 */
[----:B------:R-:W-:Y:S05]  /*3c90*/  @!P0 BRA `(.L_x_18) ;  /* 0x0000000800648947 */ /* 0x000fea0003800000 */
[----:B------:R-:W-:Y:S01]  /*3ca0*/  VIADD R3, R3, 0xfffffc00 ;  /* 0xfffffc0003037836 */ /* 0x000fe20000000000 */
[----:B------:R-:W-:Y:S01]  /*3cb0*/  BSSY.RECONVERGENT B2, `(.L_x_19) ;  /* 0x0000033000027945 */ /* 0x000fe20003800200 */
[----:B------:R-:W-:-:S03]  /*3cc0*/  CS2R R26, SRZ ;  /* 0x00000000001a7805 */ /* 0x000fc6000001ff00 */
[----:B------:R-:W-:Y:S02]  /*3cd0*/  SHF.R.U32.HI R11, RZ, 0x6, R3 ;  /* 0x00000006ff0b7819 */ /* 0x000fe40000011603 */
[----:B------:R-:W-:Y:S02]  /*3ce0*/  ISETP.GE.U32.AND P0, PT, R3, 0x80, PT ;  /* 0x000000800300780c */ /* 0x000fe40003f06070 */
[C---:B------:R-:W-:Y:S02]  /*3cf0*/  IADD3 R8, PT, PT, -R11.reuse, 0x13, RZ ;  /* 0x000000130b087810 */ /* 0x040fe40007ffe1ff */
[----:B------:R-:W-:Y:S02]  /*3d00*/  IADD3 R3, PT, PT, -R11, 0xf, RZ ;  /* 0x0000000f0b037810 */ /* 0x000fe40007ffe1ff */
[----:B------:R-:W-:-:S04]  /*3d10*/  SEL R10, R8, 0x12, P0 ;  /* 0x00000012080a7807 */ /* 0x000fc80000000000 */
[----:B------:R-:W-:-:S13]  /*3d20*/  ISETP.GE.AND P0, PT, R3, R10, PT ;  /* 0x0000000a0300720c */ /* 0x000fda0003f06270 */
[----:B------:R-:W-:Y:S05]  /*3d30*/  @P0 BRA `(.L_x_20) ;  /* 0x0000000000a80947 */ /* 0x000fea0003800000 */
[----:B------:R-:W0:Y:S01]  /*3d40*/  LDC.64 R8, c[0x0][0x358] ;  /* 0x0000d600ff087b82 */ /* 0x000e220000000a00 */
[C---:B------:R-:W-:Y:S01]  /*3d50*/  SHF.L.U64.HI R13, R28.reuse, 0xb, R29 ;  /* 0x0000000b1c0d7819 */ /* 0x040fe2000001021d */
[----:B------:R-:W-:Y:S01]  /*3d60*/  BSSY.RECONVERGENT B3, `(.L_x_21) ;  /* 0x0000021000037945 */ /* 0x000fe20003800200 */
[----:B------:R-:W-:Y:S01]  /*3d70*/  IADD3 R11, PT, PT, RZ, -R11, -R10 ;  /* 0x8000000bff0b7210 */ /* 0x000fe20007ffe80a */
[----:B------:R-:W-:Y:S01]  /*3d80*/  IMAD.MOV.U32 R12, RZ, RZ, RZ ;  /* 0x000000ffff0c7224 */ /* 0x000fe200078e00ff */
[----:B------:R-:W-:Y:S02]  /*3d90*/  SHF.L.U32 R10, R28, 0xb, RZ ;  /* 0x0000000b1c0a7819 */ /* 0x000fe400000006ff */
[----:B------:R-:W-:Y:S02]  /*3da0*/  CS2R R26, SRZ ;  /* 0x00000000001a7805 */ /* 0x000fe4000001ff00 */
[----:B------:R-:W-:-:S07]  /*3db0*/  LOP3.LUT R13, R13, 0x80000000, RZ, 0xfc, !PT ;  /* 0x800000000d0d7812 */ /* 0x000fce00078efcff */
.L_x_22:
[----:B------:R-:W1:Y:S01]  /*3dc0*/  LDC.64 R14, c[0x4][RZ] ;  /* 0x01000000ff0e7b82 */ /* 0x000e620000000a00 */
[----:B0-----:R-:W-:Y:S02]  /*3dd0*/  R2UR UR6, R8 ;  /* 0x00000000080672ca */ /* 0x001fe400000e0000 */
[----:B------:R-:W-:Y:S01]  /*3de0*/  R2UR UR7, R9 ;  /* 0x00000000090772ca */ /* 0x000fe200000e0000 */
[----:B-1----:R-:W-:-:S12]  /*3df0*/  IMAD.WIDE R16, R3, 0x8, R14 ;  /* 0x0000000803107825 */ /* 0x002fd800078e020e */
[----:B------:R-:W2:Y:S01]  /*3e00*/  LDG.E.64.CONSTANT R16, desc[UR6][R16.64] ;  /* 0x0000000610107981 */ /* 0x000ea2000c1e9b00 */
[----:B------:R-:W-:Y:S02]  /*3e10*/  VIADD R11, R11, 0x1 ;  /* 0x000000010b0b7836 */ /* 0x000fe40000000000 */
[C---:B------:R-:W-:Y:S02]  /*3e20*/  IMAD R18, R12.reuse, 0x8, R1 ;  /* 0x000000080c127824 */ /* 0x040fe400078e0201 */
[----:B------:R-:W-:Y:S02]  /*3e30*/  VIADD R12, R12, 0x1 ;  /* 0x000000010c0c7836 */ /* 0x000fe40000000000 */
[----:B------:R-:W-:Y:S02]  /*3e40*/  VIADD R3, R3, 0x1 ;  /* 0x0000000103037836 */ /* 0x000fe40000000000 */
[----:B--2---:R-:W-:-:S04]  /*3e50*/  IMAD.WIDE.U32 R26, P2, R16, R10, R26 ;  /* 0x0000000a101a7225 */ /* 0x004fc8000784001a */
[----:B------:R-:W-:Y:S02]  /*3e60*/  IMAD R14, R16, R13, RZ ;  /* 0x0000000d100e7224 */ /* 0x000fe400078e02ff */
[----:B------:R-:W-:-:S03]  /*3e70*/  IMAD R15, R17, R10, RZ ;  /* 0x0000000a110f7224 */ /* 0x000fc600078e02ff */
[----:B------:R-:W-:-:S04]  /*3e80*/  IADD3 R14, P0, PT, R14, R27, RZ ;  /* 0x0000001b0e0e7210 */ /* 0x000fc80007f1e0ff */
[----:B------:R-:W-:Y:S01]  /*3e90*/  IADD3 R27, P1, PT, R15, R14, RZ ;  /* 0x0000000e0f1b7210 */ /* 0x000fe20007f3e0ff */
[----:B------:R-:W-:-:S04]  /*3ea0*/  IMAD.HI.U32 R15, R16, R13, RZ ;  /* 0x0000000d100f7227 */ /* 0x000fc800078e00ff */
[----:B------:R-:W-:Y:S01]  /*3eb0*/  IMAD.HI.U32 R14, R17, R10, RZ ;  /* 0x0000000a110e7227 */ /* 0x000fe200078e00ff */
[----:B------:R-:W-:Y:S01]  /*3ec0*/  IADD3.X R15, PT, PT, R15, RZ, RZ, P2, !PT ;  /* 0x000000ff0f0f7210 */ /* 0x000fe200017fe4ff */
[----:B------:R0:W-:Y:S02]  /*3ed0*/  STL.64 [R18], R26 ;  /* 0x0000001a12007387 */ /* 0x0001e40000100a00 */
[----:B------:R-:W-:Y:S01]  /*3ee0*/  IMAD.HI.U32 R16, R17, R13, RZ ;  /* 0x0000000d11107227 */ /* 0x000fe200078e00ff */
[----:B------:R-:W-:-:S03]  /*3ef0*/  IADD3.X R14, P0, PT, R14, R15, RZ, P0, !PT ;  /* 0x0000000f0e0e7210 */ /* 0x000fc6000071e4ff */
[----:B------:R-:W-:Y:S02]  /*3f00*/  IMAD R17, R17, R13, RZ ;  /* 0x0000000d11117224 */ /* 0x000fe400078e02ff */
[----:B------:R-:W-:Y:S01]  /*3f10*/  IMAD.X R16, RZ, RZ, R16, P0 ;  /* 0x000000ffff107224 */ /* 0x000fe200000e0610 */
[----:B------:R-:W-:Y:S02]  /*3f20*/  ISETP.NE.AND P0, PT, R11, -0xf, PT ;  /* 0xfffffff10b00780c */ /* 0x000fe40003f05270 */
[----:B------:R-:W-:-:S04]  /*3f30*/  IADD3.X R17, P1, PT, R17, R14, RZ, P1, !PT ;  /* 0x0000000e11117210 */ /* 0x000fc80000f3e4ff */
[----:B0-----:R-:W-:Y:S02]  /*3f40*/  IADD3.X R27, PT, PT, RZ, R16, RZ, P1, !PT ;  /* 0x00000010ff1b7210 */ /* 0x001fe40000ffe4ff */
[----:B------:R-:W-:-:S05]  /*3f50*/  MOV R26, R17 ;  /* 0x00000011001a7202 */ /* 0x000fca0000000f00 */
[----:B------:R-:W-:Y:S05]  /*3f60*/  @P0 BRA `(.L_x_22) ;  /* 0xfffffffc00940947 */ /* 0x000fea000383ffff */
[----:B------:R-:W-:Y:S05]  /*3f70*/  BSYNC.RECONVERGENT B3 ;  /* 0x0000000000037941 */ /* 0x000fea0003800200 */
.L_x_21:
[----:B------:R-:W-:-:S05]  /*3f80*/  LOP3.LUT R3, R25, 0x7ff, RZ, 0xc0, !PT ;  /* 0x000007ff19037812 */ /* 0x000fca00078ec0ff */
[----:B------:R-:W-:-:S05]  /*3f90*/  VIADD R3, R3, 0xfffffc00 ;  /* 0xfffffc0003037836 */ /* 0x000fca0000000000 */
[----:B------:R-:W-:Y:S02]  /*3fa0*/  SHF.R.U32.HI R8, RZ, 0x6, R3 ;  /* 0x00000006ff087819 */ /* 0x000fe40000011603 */
[----:B------:R-:W-:Y:S02]  /*3fb0*/  ISETP.GE.U32.AND P0, PT, R3, 0x80, PT ;  /* 0x000000800300780c */ /* 0x000fe40003f06070 */
[----:B------:R-:W-:-:S04]  /*3fc0*/  IADD3 R8, PT, PT, -R8, 0x13, RZ ;  /* 0x0000001308087810 */ /* 0x000fc80007ffe1ff */
[----:B------:R-:W-:-:S07]  /*3fd0*/  SEL R3, R8, 0x12, P0 ;  /* 0x0000001208037807 */ /* 0x000fce0000000000 */
.L_x_20:
[----:B------:R-:W-:Y:S05]  /*3fe0*/  BSYNC.RECONVERGENT B2 ;  /* 0x0000000000027941 */ /* 0x000fea0003800200 */
.L_x_19:
[C---:B------:R-:W-:Y:S02]  /*3ff0*/  LOP3.LUT R8, R25.reuse, 0x7ff, RZ, 0xc0, !PT ;  /* 0x000007ff19087812 */ /* 0x040fe400078ec0ff */
[----:B------:R-:W-:-:S03]  /*4000*/  LOP3.LUT P0, R25, R25, 0x3f, RZ, 0xc0, !PT ;  /* 0x0000003f19197812 */ /* 0x000fc6000780c0ff */
[----:B------:R-:W-:-:S05]  /*4010*/  VIADD R8, R8, 0xfffffc00 ;  /* 0xfffffc0008087836 */ /* 0x000fca0000000000 */
[----:B------:R-:W-:-:S04]  /*4020*/  SHF.R.U32.HI R8, RZ, 0x6, R8 ;  /* 0x00000006ff087819 */ /* 0x000fc80000011608 */
[----:B------:R-:W-:-:S05]  /*4030*/  IADD3 R8, PT, PT, R8, R3, RZ ;  /* 0x0000000308087210 */ /* 0x000fca0007ffe0ff */
[----:B------:R-:W-:-:S05]  /*4040*/  IMAD.U32 R29, R8, 0x8, R1 ;  /* 0x00000008081d7824 */ /* 0x000fca00078e0001 */
[----:B------:R0:W-:Y:S04]  /*4050*/  STL.64 [R29+-0x78], R26 ;  /* 0xffff881a1d007387 */ /* 0x0001e80000100a00 */
[----:B------:R-:W2:Y:S04]  /*4060*/  @P0 LDL.64 R12, [R1+0x8] ;  /* 0x00000800010c0983 */ /* 0x000ea80000100a00 */
[----:B------:R-:W3:Y:S04]  /*4070*/  LDL.64 R10, [R1+0x10] ;  /* 0x00001000010a7983 */ /* 0x000ee80000100a00 */
[----:B------:R-:W4:Y:S01]  /*4080*/  LDL.64 R8, [R1+0x18] ;  /* 0x0000180001087983 */ /* 0x000f220000100a00 */
[----:B------:R-:W-:Y:S01]  /*4090*/  BSSY.RECONVERGENT B2, `(.L_x_23) ;  /* 0x0000035000027945 */ /* 0x000fe20003800200 */
[----:B--2---:R-:W-:-:S02]  /*40a0*/  @P0 SHF.R.U64 R17, R12, 0x1, R13 ;  /* 0x000000010c110819 */ /* 0x004fc4000000120d */
[----:B------:R-:W-:Y:S02]  /*40b0*/  @P0 SHF.R.U32.HI R15, RZ, 0x1, R13 ;  /* 0x00000001ff0f0819 */ /* 0x000fe4000001160d */
[----:B------:R-:W-:Y:S02]  /*40c0*/  @P0 LOP3.LUT R12, R25, 0x3f, RZ, 0x3c, !PT ;  /* 0x0000003f190c0812 */ /* 0x000fe400078e3cff */
[C---:B---3--:R-:W-:Y:S02]  /*40d0*/  @P0 SHF.L.U32 R16, R10.reuse, R25, RZ ;  /* 0x000000190a100219 */ /* 0x048fe400000006ff */
[----:B------:R-:W-:Y:S02]  /*40e0*/  @P0 SHF.R.U64 R17, R17, R12, R15 ;  /* 0x0000000c11110219 */ /* 0x000fe4000000120f */
[--C-:B------:R-:W-:Y:S02]  /*40f0*/  @P0 SHF.R.U32.HI R3, RZ, 0x1, R11.reuse ;  /* 0x00000001ff030819 */ /* 0x100fe4000001160b */
[----:B------:R-:W-:-:S02]  /*4100*/  @P0 SHF.R.U64 R18, R10, 0x1, R11 ;  /* 0x000000010a120819 */ /* 0x000fc4000000120b */
[----:B------:R-:W-:Y:S02]  /*4110*/  @P0 SHF.L.U64.HI R14, R10, R25, R11 ;  /* 0x000000190a0e0219 */ /* 0x000fe4000001020b */
[-C--:B------:R-:W-:Y:S02]  /*4120*/  @P0 SHF.R.U32.HI R15, RZ, R12.reuse, R15 ;  /* 0x0000000cff0f0219 */ /* 0x080fe4000001160f */
[----:B------:R-:W-:Y:S02]  /*4130*/  @P0 LOP3.LUT R10, R16, R17, RZ, 0xfc, !PT ;  /* 0x00000011100a0212 */ /* 0x000fe400078efcff */
[----:B----4-:R-:W-:Y:S02]  /*4140*/  @P0 SHF.L.U32 R13, R8, R25, RZ ;  /* 0x00000019080d0219 */ /* 0x010fe400000006ff */
[----:B------:R-:W-:Y:S02]  /*4150*/  @P0 SHF.R.U64 R18, R18, R12, R3 ;  /* 0x0000000c12120219 */ /* 0x000fe40000001203 */
[----:B------:R-:W-:-:S02]  /*4160*/  @P0 LOP3.LUT R11, R14, R15, RZ, 0xfc, !PT ;  /* 0x0000000f0e0b0212 */ /* 0x000fc400078efcff */
[----:B------:R-:W-:Y:S01]  /*4170*/  @P0 SHF.R.U32.HI R14, RZ, R12, R3 ;  /* 0x0000000cff0e0219 */ /* 0x000fe20000011603 */
[----:B------:R-:W-:Y:S01]  /*4180*/  IMAD.SHL.U32 R12, R10, 0x4, RZ ;  /* 0x000000040a0c7824 */ /* 0x000fe200078e00ff */
[----:B------:R-:W-:Y:S02]  /*4190*/  @P0 SHF.L.U64.HI R25, R8, R25, R9 ;  /* 0x0000001908190219 */ /* 0x000fe40000010209 */
[----:B------:R-:W-:Y:S02]  /*41a0*/  @P0 LOP3.LUT R8, R13, R18, RZ, 0xfc, !PT ;  /* 0x000000120d080212 */ /* 0x000fe400078efcff */
[----:B------:R-:W-:Y:S02]  /*41b0*/  SHF.L.U64.HI R10, R10, 0x2, R11 ;  /* 0x000000020a0a7819 */ /* 0x000fe4000001020b */
[----:B------:R-:W-:Y:S02]  /*41c0*/  @P0 LOP3.LUT R9, R25, R14, RZ, 0xfc, !PT ;  /* 0x0000000e19090212 */ /* 0x000fe400078efcff */
[----:B------:R-:W-:-:S02]  /*41d0*/  SHF.L.W.U32.HI R11, R11, 0x2, R8 ;  /* 0x000000020b0b7819 */ /* 0x000fc40000010e08 */
[----:B------:R-:W-:Y:S02]  /*41e0*/  IADD3 RZ, P0, PT, RZ, -R12, RZ ;  /* 0x8000000cffff7210 */ /* 0x000fe40007f1e0ff */
[----:B------:R-:W-:Y:S02]  /*41f0*/  LOP3.LUT R13, RZ, R10, RZ, 0x33, !PT ;  /* 0x0000000aff0d7212 */ /* 0x000fe400078e33ff */
[----:B------:R-:W-:Y:S02]  /*4200*/  SHF.L.W.U32.HI R8, R8, 0x2, R9 ;  /* 0x0000000208087819 */ /* 0x000fe40000010e09 */
[----:B------:R-:W-:Y:S02]  /*4210*/  LOP3.LUT R3, RZ, R11, RZ, 0x33, !PT ;  /* 0x0000000bff037212 */ /* 0x000fe400078e33ff */
[----:B------:R-:W-:Y:S02]  /*4220*/  IADD3.X R13, P0, PT, RZ, R13, RZ, P0, !PT ;  /* 0x0000000dff0d7210 */ /* 0x000fe4000071e4ff */
[----:B------:R-:W-:-:S02]  /*4230*/  LOP3.LUT R14, RZ, R8, RZ, 0x33, !PT ;  /* 0x00000008ff0e7212 */ /* 0x000fc400078e33ff */
[C---:B------:R-:W-:Y:S02]  /*4240*/  ISETP.GT.U32.AND P2, PT, R11.reuse, -0x1, PT ;  /* 0xffffffff0b00780c */ /* 0x040fe40003f44070 */
[----:B------:R-:W-:Y:S02]  /*4250*/  IADD3.X R16, P1, PT, RZ, R3, RZ, P0, !PT ;  /* 0x00000003ff107210 */ /* 0x000fe4000073e4ff */
[C---:B------:R-:W-:Y:S02]  /*4260*/  ISETP.GT.AND.EX P0, PT, R8.reuse, -0x1, PT, P2 ;  /* 0xffffffff0800780c */ /* 0x040fe40003f04320 */
[----:B------:R-:W-:Y:S02]  /*4270*/  IADD3.X R3, PT, PT, RZ, R14, RZ, P1, !PT ;  /* 0x0000000eff037210 */ /* 0x000fe40000ffe4ff */
[----:B------:R-:W-:Y:S02]  /*4280*/  SEL R16, R11, R16, P0 ;  /* 0x000000100b107207 */ /* 0x000fe40000000000 */
[----:B------:R-:W-:-:S04]  /*4290*/  SEL R3, R8, R3, P0 ;  /* 0x0000000308037207 */ /* 0x000fc80000000000 */
[----:B------:R-:W-:-:S03]  /*42a0*/  ISETP.NE.U32.AND P1, PT, R3, RZ, PT ;  /* 0x000000ff0300720c */ /* 0x000fc60003f25070 */
[----:B------:R-:W-:Y:S01]  /*42b0*/  @!P0 IMAD.MOV R12, RZ, RZ, -R12 ;  /* 0x000000ffff0c8224 */ /* 0x000fe200078e0a0c */
[----:B------:R-:W-:-:S06]  /*42c0*/  SEL R11, R16, R3, !P1 ;  /* 0x00000003100b7207 */ /* 0x000fcc0004800000 */
[----:B------:R-:W1:Y:S02]  /*42d0*/  FLO.U32 R11, R11 ;  /* 0x0000000b000b7300 */ /* 0x000e6400000e0000 */
[C---:B-1----:R-:W-:Y:S02]  /*42e0*/  IADD3 R15, PT, PT, -R11.reuse, 0x1f, RZ ;  /* 0x0000001f0b0f7810 */ /* 0x042fe40007ffe1ff */
[----:B------:R-:W-:-:S03]  /*42f0*/  IADD3 R14, PT, PT, -R11, 0x3f, RZ ;  /* 0x0000003f0b0e7810 */ /* 0x000fc60007ffe1ff */
[----:B------:R-:W-:Y:S01]  /*4300*/  @P1 IMAD.MOV R14, RZ, RZ, R15 ;  /* 0x000000ffff0e1224 */ /* 0x000fe200078e020f */
[----:B------:R-:W-:-:S04]  /*4310*/  SEL R15, R10, R13, P0 ;  /* 0x0000000d0a0f7207 */ /* 0x000fc80000000000 */
[----:B------:R-:W-:-:S13]  /*4320*/  ISETP.NE.AND P1, PT, R14, RZ, PT ;  /* 0x000000ff0e00720c */ /* 0x000fda0003f25270 */
[----:B0-----:R-:W-:Y:S05]  /*4330*/  @!P1 BRA `(.L_x_24) ;  /* 0x0000000000289947 */ /* 0x001fea0003800000 */
[----:B------:R-:W-:Y:S02]  /*4340*/  LOP3.LUT R11, R14, 0x3f, RZ, 0xc0, !PT ;  /* 0x0000003f0e0b7812 */ /* 0x000fe400078ec0ff */
[--C-:B------:R-:W-:Y:S02]  /*4350*/  SHF.R.U64 R13, R12, 0x1, R15.reuse ;  /* 0x000000010c0d7819 */ /* 0x100fe4000000120f */
[----:B------:R-:W-:Y:S02]  /*4360*/  SHF.R.U32.HI R15, RZ, 0x1, R15 ;  /* 0x00000001ff0f7819 */ /* 0x000fe4000001160f */
[----:B------:R-:W-:Y:S02]  /*4370*/  LOP3.LUT R10, R14, 0x3f, RZ, 0xc, !PT ;  /* 0x0000003f0e0a7812 */ /* 0x000fe400078e0cff */
[CC--:B------:R-:W-:Y:S02]  /*4380*/  SHF.L.U64.HI R12, R16.reuse, R11.reuse, R3 ;  /* 0x0000000b100c7219 */ /* 0x0c0fe40000010203 */
[----:B------:R-:W-:-:S02]  /*4390*/  SHF.L.U32 R11, R16, R11, RZ ;  /* 0x0000000b100b7219 */ /* 0x000fc400000006ff */
[-CC-:B------:R-:W-:Y:S02]  /*43a0*/  SHF.R.U64 R16, R13, R10.reuse, R15.reuse ;  /* 0x0000000a0d107219 */ /* 0x180fe4000000120f */
[----:B------:R-:W-:Y:S02]  /*43b0*/  SHF.R.U32.HI R3, RZ, R10, R15 ;  /* 0x0000000aff037219 */ /* 0x000fe4000001160f */
[----:B------:R-:W-:Y:S02]  /*43c0*/  LOP3.LUT R16, R11, R16, RZ, 0xfc, !PT ;  /* 0x000000100b107212 */ /* 0x000fe400078efcff */
[----:B------:R-:W-:-:S07]  /*43d0*/  LOP3.LUT R3, R12, R3, RZ, 0xfc, !PT ;  /* 0x000000030c037212 */ /* 0x000fce00078efcff */
.L_x_24:
[----:B------:R-:W-:Y:S05]  /*43e0*/  BSYNC.RECONVERGENT B2 ;  /* 0x0000000000027941 */ /* 0x000fea0003800200 */
.L_x_23:
[----:B------:R-:W-:-:S04]  /*43f0*/  IMAD.WIDE.U32 R12, R16, 0x2168c235, RZ ;  /* 0x2168c235100c7825 */ /* 0x000fc800078e00ff */
[----:B------:R-:W-:Y:S01]  /*4400*/  IMAD.MOV.U32 R11, RZ, RZ, RZ ;  /* 0x000000ffff0b7224 */ /* 0x000fe200078e00ff */
[----:B------:R-:W-:Y:S01]  /*4410*/  MOV R10, R13 ;  /* 0x0000000d000a7202 */ /* 0x000fe20000000f00 */
[----:B------:R-:W-:Y:S01]  /*4420*/  IMAD.HI.U32 R13, R3, -0x36f0255e, RZ ;  /* 0xc90fdaa2030d7827 */ /* 0x000fe200078e00ff */
[----:B------:R-:W-:-:S03]  /*4430*/  IADD3 RZ, P1, PT, R12, R12, RZ ;  /* 0x0000000c0cff7210 */ /* 0x000fc60007f3e0ff */
[----:B------:R-:W-:-:S04]  /*4440*/  IMAD.WIDE.U32 R10, R16, -0x36f0255e, R10 ;  /* 0xc90fdaa2100a7825 */ /* 0x000fc800078e000a */
[C---:B------:R-:W-:Y:S02]  /*4450*/  IMAD R15, R3.reuse, -0x36f0255e, RZ ;  /* 0xc90fdaa2030f7824 */ /* 0x040fe400078e02ff */
[----:B------:R-:W-:-:S04]  /*4460*/  IMAD.WIDE.U32 R10, P2, R3, 0x2168c235, R10 ;  /* 0x2168c235030a7825 */ /* 0x000fc8000784000a */
[----:B------:R-:W-:Y:S01]  /*4470*/  IMAD.X R3, RZ, RZ, R13, P2 ;  /* 0x000000ffff037224 */ /* 0x000fe200010e060d */
[----:B------:R-:W-:Y:S02]  /*4480*/  IADD3 R11, P2, PT, R15, R11, RZ ;  /* 0x0000000b0f0b7210 */ /* 0x000fe40007f5e0ff */
[----:B------:R-:W-:Y:S02]  /*4490*/  IADD3.X RZ, P1, PT, R10, R10, RZ, P1, !PT ;  /* 0x0000000a0aff7210 */ /* 0x000fe40000f3e4ff */
[----:B------:R-:W-:Y:S02]  /*44a0*/  IADD3.X R3, PT, PT, RZ, R3, RZ, P2, !PT ;  /* 0x00000003ff037210 */ /* 0x000fe400017fe4ff */
[C---:B------:R-:W-:Y:S02]  /*44b0*/  ISETP.GT.U32.AND P3, PT, R11.reuse, RZ, PT ;  /* 0x000000ff0b00720c */ /* 0x040fe40003f64070 */
[----:B------:R-:W-:Y:S02]  /*44c0*/  IADD3.X R10, P2, PT, R11, R11, RZ, P1, !PT ;  /* 0x0000000b0b0a7210 */ /* 0x000fe40000f5e4ff */
[----:B------:R-:W-:-:S03]  /*44d0*/  ISETP.GT.AND.EX P1, PT, R3, RZ, PT, P3 ;  /* 0x000000ff0300720c */ /* 0x000fc60003f24330 */
[----:B------:R-:W-:Y:S01]  /*44e0*/  IMAD.X R12, R3, 0x1, R3, P2 ;  /* 0x00000001030c7824 */ /* 0x000fe200010e0603 */
[----:B------:R-:W-:Y:S02]  /*44f0*/  SEL R10, R10, R11, P1 ;  /* 0x0000000b0a0a7207 */ /* 0x000fe40000800000 */
[----:B------:R-:W-:Y:S02]  /*4500*/  SEL R13, RZ, 0xffffffff, !P1 ;  /* 0xffffffffff0d7807 */ /* 0x000fe40004800000 */
[----:B------:R-:W-:Y:S02]  /*4510*/  SEL R11, R12, R3, P1 ;  /* 0x000000030c0b7207 */ /* 0x000fe40000800000 */
[----:B------:R-:W-:Y:S02]  /*4520*/  IADD3 R28, P2, PT, R10, 0x1, RZ ;  /* 0x000000010a1c7810 */ /* 0x000fe40007f5e0ff */
[----:B------:R-:W-:Y:S02]  /*4530*/  IADD3 R10, PT, PT, R13, -R14, RZ ;  /* 0x8000000e0d0a7210 */ /* 0x000fe40007ffe0ff */
[----:B------:R-:W-:Y:S01]  /*4540*/  LOP3.LUT P1, R3, R19, 0x80000000, RZ, 0xc0, !PT ;  /* 0x8000000013037812 */ /* 0x000fe2000782c0ff */
[----:B------:R-:W-:Y:S01]  /*4550*/  IMAD.X R11, RZ, RZ, R11, P2 ;  /* 0x000000ffff0b7224 */ /* 0x000fe200010e060b */
[----:B------:R-:W-:Y:S01]  /*4560*/  SHF.R.U32.HI R13, RZ, 0x1e, R9 ;  /* 0x0000001eff0d7819 */ /* 0x000fe20000011609 */
[----:B------:R-:W-:Y:S01]  /*4570*/  IMAD.SHL.U32 R10, R10, 0x100000, RZ ;  /* 0x001000000a0a7824 */ /* 0x000fe200078e00ff */
[----:B------:R-:W-:-:S02]  /*4580*/  @!P0 LOP3.LUT R3, R3, 0x80000000, RZ, 0x3c, !PT ;  /* 0x8000000003038812 */ /* 0x000fc400078e3cff */
[----:B------:R-:W-:Y:S02]  /*4590*/  SHF.R.U64 R28, R28, 0xa, R11 ;  /* 0x0000000a1c1c7819 */ /* 0x000fe4000000120b */
[----:B------:R-:W-:Y:S02]  /*45a0*/  LEA.HI R8, R8, R13, RZ, 0x1 ;  /* 0x0000000d08087211 */ /* 0x000fe400078f08ff */
[----:B------:R-:W-:-:S03]  /*45b0*/  IADD3 R28, P2, PT, R28, 0x1, RZ ;  /* 0x000000011c1c7810 */ /* 0x000fc60007f5e0ff */
[----:B------:R-:W-:Y:S01]  /*45c0*/  @P1 IMAD.MOV R8, RZ, RZ, -R8 ;  /* 0x000000ffff081224 */ /* 0x000fe200078e0a08 */
[----:B------:R-:W-:-:S04]  /*45d0*/  LEA.HI.X R11, R11, RZ, RZ, 0x16, P2 ;  /* 0x000000ff0b0b7211 */ /* 0x000fc800010fb4ff */
[--C-:B------:R-:W-:Y:S02]  /*45e0*/  SHF.R.U64 R28, R28, 0x1, R11.reuse ;  /* 0x000000011c1c7819 */ /* 0x100fe4000000120b */
[----:B------:R-:W-:Y:S02]  /*45f0*/  SHF.R.U32.HI R9, RZ, 0x1, R11 ;  /* 0x00000001ff097819 */ /* 0x000fe4000001160b */
[----:B------:R-:W-:-:S04]  /*4600*/  IADD3 R28, P2, P3, RZ, RZ, R28 ;  /* 0x000000ffff1c7210 */ /* 0x000fc80007b5e01c */
[----:B------:R-:W-:-:S04]  /*4610*/  IADD3.X R10, PT, PT, R10, 0x3fe00000, R9, P2, P3 ;  /* 0x3fe000000a0a7810 */ /* 0x000fc800017e6409 */
[----:B------:R-:W-:-:S07]  /*4620*/  LOP3.LUT R29, R10, R3, RZ, 0xfc, !PT ;  /* 0x000000030a1d7212 */ /* 0x000fce00078efcff */
.L_x_18:
[----:B------:R-:W-:Y:S01]  /*4630*/  IMAD.MOV.U32 R25, RZ, RZ, 0x0 ;  /* 0x00000000ff197424 */ /* 0x000fe200078e00ff */
[----:B------:R-:W-:-:S03]  /*4640*/  MOV R3, R8 ;  /* 0x0000000800037202 */ /* 0x000fc60000000f00 */
[----:B------:R-:W-:Y:S05]  /*4650*/  RET.REL.NODEC R24 `(_Z15evaluate_kernelPPKdPdPS2_i) ;  /* 0xffffffb818687950 */ /* 0x000fea0003c3ffff */
.L_x_25:
[----:B------:R-:W-:-:S00]  /*4660*/  BRA `(.L_x_25) ;  /* 0xfffffffc00fc7947 */ /* 0x000fc0000383ffff */
[----:B------:R-:W-:-:S00]  /*4670*/  NOP ;  /* 0x0000000000007918 */ /* 0x000fc00000000000 */
        /* <DEDUP_REMOVED lines=8> */
.L_x_26:


//--------------------- .nv.global.init           --------------------------
	.section	.nv.global.init,"aw",@progbits
	.align	16
.nv.global.init:
	.type		__cudart_sin_cos_coeffs,@object
	.size		__cudart_sin_cos_coeffs,(__cudart_i2opi_d - __cudart_sin_cos_coeffs)
__cudart_sin_cos_coeffs:
        /*0000*/ 	.byte	0x46, 0xd2, 0xb0, 0x2c, 0xf1, 0xe5, 0x5a, 0xbe, 0x92, 0xe3, 0xac, 0x69, 0xe3, 0x1d, 0xc7, 0x3e
        /*0010*/ 	.byte	0xa1, 0x62, 0xdb, 0x19, 0xa0, 0x01, 0x2a, 0xbf, 0x18, 0x08, 0x11, 0x11, 0x11, 0x11, 0x81, 0x3f
        /*0020*/ 	.byte	0x54, 0x55, 0x55, 0x55, 0x55, 0x55, 0xc5, 0xbf, 0x00, 0x00, 0x00, 0x00, 0x00, 0x00, 0x00, 0x00
        /*0030*/ 	.byte	0x00, 0x00, 0x00, 0x00, 0x00, 0x00, 0x00, 0x00, 0x64, 0x81, 0xfd, 0x20, 0x83, 0xff, 0xa8, 0xbd
        /*0040*/ 	.byte	0x28, 0x85, 0xef, 0xc1, 0xa7, 0xee, 0x21, 0x3e, 0xd9, 0xe6, 0x06, 0x8e, 0x4f, 0x7e, 0x92, 0xbe
        /*0050*/ 	.byte	0xe9, 0xbc, 0xdd, 0x19, 0xa0, 0x01, 0xfa, 0x3e, 0x47, 0x5d, 0xc1, 0x16, 0x6c, 0xc1, 0x56, 0xbf
        /*0060*/ 	.byte	0x51, 0x55, 0x55, 0x55, 0x55, 0x55, 0xa5, 0x3f, 0x00, 0x00, 0x00, 0x00, 0x00, 0x00, 0xe0, 0xbf
        /*0070*/ 	.byte	0x00, 0x00, 0x00, 0x00, 0x00, 0x00, 0xf0, 0x3f, 0x00, 0x00, 0x00, 0x00, 0x00, 0x00, 0x00, 0x00
	.type		__cudart_i2opi_d,@object
	.size		__cudart_i2opi_d,(.L_3 - __cudart_i2opi_d)
__cudart_i2opi_d:
        /* <DEDUP_REMOVED lines=9> */
.L_3:


//--------------------- .nv.shared.reserved.0     --------------------------
	.section	.nv.shared.reserved.0,"aw",@nobits
	.weak		__nv_reservedSMEM_offset_0_alias
	.size		__nv_reservedSMEM_offset_0_alias, 0, 64
	.other		__nv_reservedSMEM_offset_0_alias,@"STO_CUDA_RESERVED_SHARED STV_DEFAULT"
__nv_reservedSMEM_offset_0_alias:
	.zero		0
	.zero		64


//--------------------- .nv.constant0._Z15evaluate_kernelPPKdPdPS2_i --------------------------
	.section	.nv.constant0._Z15evaluate_kernelPPKdPdPS2_i,"a",@progbits
	.sectionflags	@""
	.align	4
.nv.constant0._Z15evaluate_kernelPPKdPdPS2_i:
	.zero		924


//--------------------- SYMBOLS --------------------------

	.type		.nv.reservedSmem.offset0,@object
	.size		.nv.reservedSmem.offset0,0x4
